	.headerflags	@"EF_CUDA_TEXMODE_UNIFIED EF_CUDA_64BIT_ADDRESS EF_CUDA_SM80 EF_CUDA_VIRTUAL_SM(EF_CUDA_SM80)"
	.elftype	@"ET_EXEC"


//--------------------- .nv.info                  --------------------------
	.section	.nv.info,"",@"SHT_CUDA_INFO"
	.align	4


	//----- nvinfo : EIATTR_REGCOUNT
	.align		4
        /*0000*/ 	.byte	0x04, 0x2f
        /*0002*/ 	.short	(.L_1 - .L_0)
	.align		4
.L_0:
        /*0004*/ 	.word	index@(candidate2)
        /*0008*/ 	.word	0x000000a8


	//----- nvinfo : EIATTR_MAX_STACK_SIZE
	.align		4
.L_1:
        /*000c*/ 	.byte	0x04, 0x23
        /*000e*/ 	.short	(.L_3 - .L_2)
	.align		4
.L_2:
        /*0010*/ 	.word	index@(candidate2)
        /*0014*/ 	.word	0x00000000


	//----- nvinfo : EIATTR_MIN_STACK_SIZE
	.align		4
.L_3:
        /*0018*/ 	.byte	0x04, 0x12
        /*001a*/ 	.short	(.L_5 - .L_4)
	.align		4
.L_4:
        /*001c*/ 	.word	index@(candidate2)
        /*0020*/ 	.word	0x00000000


	//----- nvinfo : EIATTR_FRAME_SIZE
	.align		4
.L_5:
        /*0024*/ 	.byte	0x04, 0x11
        /*0026*/ 	.short	(.L_7 - .L_6)
	.align		4
.L_6:
        /*0028*/ 	.word	index@(candidate2)
        /*002c*/ 	.word	0x00000000
.L_7:


//--------------------- .nv.info.candidate2       --------------------------
	.section	.nv.info.candidate2,"",@"SHT_CUDA_INFO"
	.align	4


	//----- nvinfo : EIATTR_CUDA_API_VERSION
	.align		4
        /*0000*/ 	.byte	0x04, 0x37
        /*0002*/ 	.short	(.L_9 - .L_8)
.L_8:
        /*0004*/ 	.word	0x00000075


	//----- nvinfo : EIATTR_SW2861232_WAR
	.align		4
.L_9:
        /*0008*/ 	.byte	0x01, 0x35
	.zero		2


	//----- nvinfo : EIATTR_PARAM_CBANK
	.align		4
        /*000c*/ 	.byte	0x04, 0x0a
        /*000e*/ 	.short	(.L_11 - .L_10)
	.align		4
.L_10:
        /*0010*/ 	.word	index@(.nv.constant0.candidate2)
        /*0014*/ 	.short	0x0160
        /*0016*/ 	.short	0x0018


	//----- nvinfo : EIATTR_CBANK_PARAM_SIZE
	.align		4
.L_11:
        /*0018*/ 	.byte	0x03, 0x19
        /*001a*/ 	.short	0x0018


	//----- nvinfo : EIATTR_KPARAM_INFO
	.align		4
        /*001c*/ 	.byte	0x04, 0x17
        /*001e*/ 	.short	(.L_13 - .L_12)
.L_12:
        /*0020*/ 	.word	0x00000000
        /*0024*/ 	.short	0x0002
        /*0026*/ 	.short	0x0010
        /*0028*/ 	.byte	0x00, 0xf0, 0x21, 0x00


	//----- nvinfo : EIATTR_KPARAM_INFO
	.align		4
.L_13:
        /*002c*/ 	.byte	0x04, 0x17
        /*002e*/ 	.short	(.L_15 - .L_14)
.L_14:
        /*0030*/ 	.word	0x00000000
        /*0034*/ 	.short	0x0001
        /*0036*/ 	.short	0x0008
        /*0038*/ 	.byte	0x00, 0xf0, 0x21, 0x00


	//----- nvinfo : EIATTR_KPARAM_INFO
	.align		4
.L_15:
        /*003c*/ 	.byte	0x04, 0x17
        /*003e*/ 	.short	(.L_17 - .L_16)
.L_16:
        /*0040*/ 	.word	0x00000000
        /*0044*/ 	.short	0x0000
        /*0046*/ 	.short	0x0000
        /*0048*/ 	.byte	0x00, 0xf0, 0x21, 0x00


	//----- nvinfo : EIATTR_MAXREG_COUNT
	.align		4
.L_17:
        /*004c*/ 	.byte	0x03, 0x1b
        /*004e*/ 	.short	0x00ff


	//----- nvinfo : EIATTR_EXIT_INSTR_OFFSETS
	.align		4
        /*0050*/ 	.byte	0x04, 0x1c
        /*0052*/ 	.short	(.L_19 - .L_18)


	//   ....[0]....
.L_18:
        /*0054*/ 	.word	0x00004d70


	//----- nvinfo : EIATTR_MAX_THREADS
	.align		4
.L_19:
        /*0058*/ 	.byte	0x04, 0x05
        /*005a*/ 	.short	(.L_21 - .L_20)
.L_20:
        /*005c*/ 	.word	0x00000070
        /*0060*/ 	.word	0x00000001
        /*0064*/ 	.word	0x00000001
.L_21:


//--------------------- .nv.rel.action            --------------------------
	.section	.nv.rel.action,"",@"SHT_CUDA_RELOCINFO"
	.align	8
	.sectionentsize	8
        /*0000*/ 	.byte	0x4b, 0x00, 0x00, 0x00, 0x00, 0x00, 0x00, 0x00, 0x00, 0x02, 0x02, 0x08, 0x10, 0x0a, 0x2f, 0x22
        /* <DEDUP_REMOVED lines=13> */


//--------------------- .nv.constant0.candidate2  --------------------------
	.section	.nv.constant0.candidate2,"a",@progbits
	.align	4
.nv.constant0.candidate2:
	.zero		376


//--------------------- .text.candidate2          --------------------------
	.section	.text.candidate2,"ax",@progbits
	.sectionflags	@"SHF_BARRIERS=1"
	.sectioninfo	@"SHI_REGISTERS=168"
	.align	128
        .global         candidate2
        .type           candidate2,@function
        .size           candidate2,(.L_x_3 - candidate2)
        .other          candidate2,@"STO_CUDA_ENTRY STV_DEFAULT"
candidate2:
.text.candidate2:
[----:B------:R-:W-:-:S02]  /*0000*/  IMAD.MOV.U32 R1, RZ, RZ, c[0x0][0x28] ;  /* 0x00000a00ff017624 */ /* 0x000fc400078e00ff */
[----:B------:R-:W0:Y:S01]  /*0010*/  S2R R5, SR_CTAID.X ;  /* 0x0000000000057919 */ /* 0x000e220000002500 */
[----:B------:R-:W-:Y:S01]  /*0020*/  IMAD.MOV.U32 R4, RZ, RZ, RZ ;  /* 0x000000ffff047224 */ /* 0x000fe200078e00ff */
[----:B------:R-:W-:Y:S01]  /*0030*/  CS2R R20, SRZ ;  /* 0x0000000000147805 */ /* 0x000fe2000001ff00 */
[----:B------:R-:W-:Y:S01]  /*0040*/  IMAD.MOV.U32 R2, RZ, RZ, RZ ;  /* 0x000000ffff027224 */ /* 0x000fe200078e00ff */
[----:B------:R-:W1:Y:S01]  /*0050*/  S2R R0, SR_TID.X ;  /* 0x0000000000007919 */ /* 0x000e620000002100 */
[----:B------:R-:W-:Y:S01]  /*0060*/  CS2R R8, SRZ ;  /* 0x0000000000087805 */ /* 0x000fe2000001ff00 */
[----:B------:R-:W-:Y:S01]  /*0070*/  CS2R R14, SRZ ;  /* 0x00000000000e7805 */ /* 0x000fe2000001ff00 */
[----:B------:R-:W-:Y:S01]  /*0080*/  CS2R R16, SRZ ;  /* 0x0000000000107805 */ /* 0x000fe2000001ff00 */
[----:B------:R-:W-:Y:S01]  /*0090*/  CS2R R34, SRZ ;  /* 0x0000000000227805 */ /* 0x000fe2000001ff00 */
[----:B------:R-:W-:Y:S01]  /*00a0*/  CS2R R12, SRZ ;  /* 0x00000000000c7805 */ /* 0x000fe2000001ff00 */
[----:B------:R-:W-:Y:S01]  /*00b0*/  IMAD.MOV.U32 R32, RZ, RZ, RZ ;  /* 0x000000ffff207224 */ /* 0x000fe200078e00ff */
[----:B------:R-:W-:Y:S01]  /*00c0*/  CS2R R18, SRZ ;  /* 0x0000000000127805 */ /* 0x000fe2000001ff00 */
        /* <DEDUP_REMOVED lines=12> */
[----:B0-----:R-:W-:Y:S01]  /*0190*/  IMAD.HI R4, R5, -0x6db6db6d, R4 ;  /* 0x9249249305047827 */ /* 0x001fe200078e0204 */
[----:B------:R-:W-:Y:S01]  /*01a0*/  CS2R R44, SRZ ;  /* 0x00000000002c7805 */ /* 0x000fe2000001ff00 */
[----:B------:R-:W-:Y:S01]  /*01b0*/  CS2R R24, SRZ ;  /* 0x0000000000187805 */ /* 0x000fe2000001ff00 */
[----:B------:R-:W-:Y:S01]  /*01c0*/  CS2R R30, SRZ ;  /* 0x00000000001e7805 */ /* 0x000fe2000001ff00 */
[----:B-1----:R-:W-:Y:S01]  /*01d0*/  IMAD.MOV.U32 R3, RZ, RZ, R0 ;  /* 0x000000ffff037224 */ /* 0x002fe200078e0000 */
[----:B------:R-:W-:Y:S01]  /*01e0*/  CS2R R26, SRZ ;  /* 0x00000000001a7805 */ /* 0x000fe2000001ff00 */
[----:B------:R-:W-:Y:S01]  /*01f0*/  CS2R R10, SRZ ;  /* 0x00000000000a7805 */ /* 0x000fe2000001ff00 */
[----:B------:R-:W-:Y:S01]  /*0200*/  CS2R R66, SRZ ;  /* 0x0000000000427805 */ /* 0x000fe2000001ff00 */
[----:B------:R-:W-:Y:S01]  /*0210*/  IMAD.HI R2, R0, -0x6db6db6d, R2 ;  /* 0x9249249300027827 */ /* 0x000fe200078e0202 */
[----:B------:R-:W-:Y:S01]  /*0220*/  SHF.R.U32.HI R3, RZ, 0x1f, R4 ;  /* 0x0000001fff037819 */ /* 0x000fe20000011604 */
[----:B------:R-:W-:Y:S01]  /*0230*/  CS2R R68, SRZ ;  /* 0x0000000000447805 */ /* 0x000fe2000001ff00 */
[----:B------:R-:W-:Y:S01]  /*0240*/  CS2R R80, SRZ ;  /* 0x0000000000507805 */ /* 0x000fe2000001ff00 */
[----:B------:R-:W-:Y:S01]  /*0250*/  CS2R R78, SRZ ;  /* 0x00000000004e7805 */ /* 0x000fe2000001ff00 */
[----:B------:R-:W-:Y:S01]  /*0260*/  SHF.R.U32.HI R7, RZ, 0x1f, R2 ;  /* 0x0000001fff077819 */ /* 0x000fe20000011602 */
[----:B------:R-:W-:Y:S01]  /*0270*/  IMAD.MOV.U32 R37, RZ, RZ, RZ ;  /* 0x000000ffff257224 */ /* 0x000fe200078e00ff */
[----:B------:R-:W-:Y:S01]  /*0280*/  LEA.HI.SX32 R3, R4, R3, 0x1e ;  /* 0x0000000304037211 */ /* 0x000fe200078ff2ff */
[----:B------:R-:W-:Y:S01]  /*0290*/  CS2R R70, SRZ ;  /* 0x0000000000467805 */ /* 0x000fe2000001ff00 */
[----:B------:R-:W-:Y:S01]  /*02a0*/  LEA.HI.SX32 R4, R2, R7, 0x1b ;  /* 0x0000000702047211 */ /* 0x000fe200078fdaff */
[----:B------:R-:W-:Y:S01]  /*02b0*/  IMAD.MOV.U32 R2, RZ, RZ, RZ ;  /* 0x000000ffff027224 */ /* 0x000fe200078e00ff */
[----:B------:R-:W-:Y:S01]  /*02c0*/  CS2R R6, SRZ ;  /* 0x0000000000067805 */ /* 0x000fe2000001ff00 */
[----:B------:R-:W-:Y:S01]  /*02d0*/  IMAD R33, R3, -0x7, R5 ;  /* 0xfffffff903217824 */ /* 0x000fe200078e0205 */
[----:B------:R-:W-:Y:S01]  /*02e0*/  CS2R R46, SRZ ;  /* 0x00000000002e7805 */ /* 0x000fe2000001ff00 */
[----:B------:R-:W-:Y:S01]  /*02f0*/  IMAD R38, R4, -0x38, R0 ;  /* 0xffffffc804267824 */ /* 0x000fe200078e0200 */
[----:B------:R-:W-:Y:S01]  /*0300*/  ULDC.64 UR4, c[0x0][0x118] ;  /* 0x0000460000047ab9 */ /* 0x000fe20000000a00 */
[----:B------:R-:W-:-:S02]  /*0310*/  IMAD R36, R33, 0x8, R4 ;  /* 0x0000000821247824 */ /* 0x000fc400078e0204 */
[----:B------:R-:W-:-:S03]  /*0320*/  IMAD R48, R33, 0x1c0, R0 ;  /* 0x000001c021307824 */ /* 0x000fc600078e0200 */
[----:B------:R-:W-:Y:S01]  /*0330*/  IADD3 R5, R36, -0x1, RZ ;  /* 0xffffffff24057810 */ /* 0x000fe20007ffe0ff */
[----:B------:R-:W-:-:S03]  /*0340*/  IMAD R39, R3, 0xc400, R48 ;  /* 0x0000c40003277824 */ /* 0x000fc600078e0230 */
.L_x_1:
[--C-:B------:R-:W-:Y:S01]  /*0350*/  IADD3 R48, R38, -0x1, R21.reuse ;  /* 0xffffffff26307810 */ /* 0x100fe20007ffe015 */
[----:B------:R-:W-:Y:S01]  /*0360*/  IMAD.IADD R148, R39, 0x1, R21 ;  /* 0x0000000127947824 */ /* 0x000fe200078e0215 */
[----:B------:R-:W-:Y:S01]  /*0370*/  IADD3 R49, R36, 0x8, RZ ;  /* 0x0000000824317810 */ /* 0x000fe20007ffe0ff */
[----:B------:R-:W-:Y:S01]  /*0380*/  IMAD.MOV.U32 R146, RZ, RZ, RZ ;  /* 0x000000ffff927224 */ /* 0x000fe200078e00ff */
[----:B------:R-:W-:Y:S02]  /*0390*/  ISETP.GT.U32.AND P0, PT, R48, 0x37, PT ;  /* 0x000000373000780c */ /* 0x000fe40003f04070 */
[C---:B------:R-:W-:Y:S02]  /*03a0*/  IADD3 R50, R36.reuse, 0x5, RZ ;  /* 0x0000000524327810 */ /* 0x040fe40007ffe0ff */
[C---:B------:R-:W-:Y:S01]  /*03b0*/  IADD3 R82, R36.reuse, 0x10, RZ ;  /* 0x0000001024527810 */ /* 0x040fe20007ffe0ff */
[----:B------:R-:W-:Y:S01]  /*03c0*/  CS2R R144, SRZ ;  /* 0x0000000000907805 */ /* 0x000fe2000001ff00 */
[----:B------:R-:W-:Y:S01]  /*03d0*/  IADD3 R48, R36, 0x1, RZ ;  /* 0x0000000124307810 */ /* 0x000fe20007ffe0ff */
[----:B------:R-:W-:Y:S01]  /*03e0*/  CS2R R142, SRZ ;  /* 0x00000000008e7805 */ /* 0x000fe2000001ff00 */
[----:B------:R-:W-:Y:S01]  /*03f0*/  ISETP.GT.U32.OR P1, PT, R5, 0x37, P0 ;  /* 0x000000370500780c */ /* 0x000fe20000724470 */
[----:B------:R-:W-:Y:S01]  /*0400*/  CS2R R140, SRZ ;  /* 0x00000000008c7805 */ /* 0x000fe2000001ff00 */
[----:B------:R-:W-:Y:S01]  /*0410*/  ISETP.GT.U32.OR P3, PT, R48, 0x37, P0 ;  /* 0x000000373000780c */ /* 0x000fe20000764470 */
[----:B------:R-:W-:Y:S01]  /*0420*/  CS2R R138, SRZ ;  /* 0x00000000008a7805 */ /* 0x000fe2000001ff00 */
[----:B------:R-:W-:Y:S01]  /*0430*/  IADD3 R48, R36, 0x3, RZ ;  /* 0x0000000324307810 */ /* 0x000fe20007ffe0ff */
[----:B------:R-:W-:Y:S01]  /*0440*/  CS2R R136, SRZ ;  /* 0x0000000000887805 */ /* 0x000fe2000001ff00 */
[----:B------:R-:W-:Y:S01]  /*0450*/  IADD3 R51, R49, -0x1, RZ ;  /* 0xffffffff31337810 */ /* 0x000fe20007ffe0ff */
[----:B------:R-:W-:Y:S01]  /*0460*/  CS2R R134, SRZ ;  /* 0x0000000000867805 */ /* 0x000fe2000001ff00 */
[----:B------:R-:W-:Y:S01]  /*0470*/  ISETP.GT.U32.OR P5, PT, R50, 0x37, P0 ;  /* 0x000000373200780c */ /* 0x000fe200007a4470 */
[----:B------:R-:W-:Y:S01]  /*0480*/  CS2R R132, SRZ ;  /* 0x0000000000847805 */ /* 0x000fe2000001ff00 */
[----:B------:R-:W-:Y:S01]  /*0490*/  ISETP.GT.U32.OR P6, PT, R48, 0x37, P0 ;  /* 0x000000373000780c */ /* 0x000fe200007c4470 */
[----:B------:R-:W-:Y:S01]  /*04a0*/  IMAD.MOV.U32 R48, RZ, RZ, RZ ;  /* 0x000000ffff307224 */ /* 0x000fe200078e00ff */
[----:B------:R-:W-:Y:S01]  /*04b0*/  ISETP.GT.U32.OR P2, PT, R51, 0x37, P0 ;  /* 0x000000373300780c */ /* 0x000fe20000744470 */
[----:B------:R-:W-:Y:S01]  /*04c0*/  @!P1 IMAD.MOV.U32 R51, RZ, RZ, 0x4 ;  /* 0x00000004ff339424 */ /* 0x000fe200078e00ff */
[C---:B------:R-:W-:Y:S01]  /*04d0*/  @!P1 IADD3 R50, R148.reuse, -0x39, RZ ;  /* 0xffffffc794329810 */ /* 0x040fe20007ffe0ff */
[----:B------:R-:W-:Y:S01]  /*04e0*/  @!P3 IMAD.MOV.U32 R53, RZ, RZ, 0x4 ;  /* 0x00000004ff35b424 */ /* 0x000fe200078e00ff */
[----:B------:R-:W-:Y:S01]  /*04f0*/  @!P3 IADD3 R52, R148, 0x37, RZ ;  /* 0x000000379434b810 */ /* 0x000fe20007ffe0ff */
[----:B------:R-:W-:Y:S01]  /*0500*/  CS2R R130, SRZ ;  /* 0x0000000000827805 */ /* 0x000fe2000001ff00 */
[----:B------:R-:W-:Y:S01]  /*0510*/  IADD3 R49, R49, -0xa, RZ ;  /* 0xfffffff631317810 */ /* 0x000fe20007ffe0ff */
[----:B------:R-:W-:Y:S01]  /*0520*/  @!P1 IMAD.WIDE R50, R50, R51, c[0x0][0x160] ;  /* 0x0000580032329625 */ /* 0x000fe200078e0233 */
[----:B------:R-:W-:Y:S01]  /*0530*/  CS2R R128, SRZ ;  /* 0x0000000000807805 */ /* 0x000fe2000001ff00 */
[----:B------:R-:W-:Y:S01]  /*0540*/  CS2R R126, SRZ ;  /* 0x00000000007e7805 */ /* 0x000fe2000001ff00 */
[C---:B------:R-:W-:Y:S01]  /*0550*/  IADD3 R54, R49.reuse, 0x1, RZ ;  /* 0x0000000131367810 */ /* 0x040fe20007ffe0ff */
[----:B------:R-:W-:Y:S01]  /*0560*/  @!P3 IMAD.WIDE R52, R52, R53, c[0x0][0x160] ;  /* 0x000058003434b625 */ /* 0x000fe200078e0235 */
[C---:B------:R-:W-:Y:S01]  /*0570*/  IADD3 R55, R49.reuse, 0x3, RZ ;  /* 0x0000000331377810 */ /* 0x040fe20007ffe0ff */
[----:B------:R0:W2:Y:S01]  /*0580*/  @!P1 LDG.E.CONSTANT R48, [R50.64] ;  /* 0x0000000432309981 */ /* 0x0000a2000c1e9900 */
[----:B------:R-:W-:-:S02]  /*0590*/  IADD3 R49, R49, 0x5, RZ ;  /* 0x0000000531317810 */ /* 0x000fc40007ffe0ff */
[----:B------:R-:W-:Y:S01]  /*05a0*/  ISETP.GT.U32.OR P1, PT, R55, 0x37, P0 ;  /* 0x000000373700780c */ /* 0x000fe20000724470 */
[----:B------:R1:W3:Y:S01]  /*05b0*/  @!P3 LDG.E.CONSTANT R146, [R52.64] ;  /* 0x000000043492b981 */ /* 0x0002e2000c1e9900 */
[----:B------:R-:W-:Y:S02]  /*05c0*/  ISETP.GT.U32.OR P4, PT, R54, 0x37, P0 ;  /* 0x000000373600780c */ /* 0x000fe40000784470 */
[----:B------:R-:W-:Y:S01]  /*05d0*/  ISETP.GT.U32.OR P3, PT, R49, 0x37, P0 ;  /* 0x000000373100780c */ /* 0x000fe20000764470 */
[----:B------:R-:W-:Y:S01]  /*05e0*/  CS2R R124, SRZ ;  /* 0x00000000007c7805 */ /* 0x000fe2000001ff00 */
[C---:B------:R-:W-:Y:S01]  /*05f0*/  @!P6 IADD3 R49, R148.reuse, 0xa7, RZ ;  /* 0x000000a79431e810 */ /* 0x040fe20007ffe0ff */
[----:B0-----:R-:W-:Y:S01]  /*0600*/  @!P6 IMAD.MOV.U32 R50, RZ, RZ, 0x4 ;  /* 0x00000004ff32e424 */ /* 0x001fe200078e00ff */
[C---:B------:R-:W-:Y:S01]  /*0610*/  IADD3 R85, R148.reuse, 0x1c0, RZ ;  /* 0x000001c094557810 */ /* 0x040fe20007ffe0ff */
[----:B------:R-:W-:Y:S01]  /*0620*/  CS2R R122, SRZ ;  /* 0x00000000007a7805 */ /* 0x000fe2000001ff00 */
[----:B------:R-:W-:Y:S01]  /*0630*/  @!P5 IADD3 R54, R148, 0x117, RZ ;  /* 0x000001179436d810 */ /* 0x000fe20007ffe0ff */
[----:B-1----:R-:W-:Y:S01]  /*0640*/  @!P5 IMAD.MOV.U32 R53, RZ, RZ, 0x4 ;  /* 0x00000004ff35d424 */ /* 0x002fe200078e00ff */
[----:B------:R-:W-:Y:S01]  /*0650*/  IADD3 R83, R82, -0xa, RZ ;  /* 0xfffffff652537810 */ /* 0x000fe20007ffe0ff */
[----:B------:R-:W-:Y:S01]  /*0660*/  @!P6 IMAD.WIDE R50, R49, R50, c[0x0][0x160] ;  /* 0x000058003132e625 */ /* 0x000fe200078e0232 */
[----:B------:R-:W-:Y:S01]  /*0670*/  @!P2 IADD3 R55, R85, -0x39, RZ ;  /* 0xffffffc75537a810 */ /* 0x000fe20007ffe0ff */
[----:B------:R-:W-:Y:S01]  /*0680*/  CS2R R120, SRZ ;  /* 0x0000000000787805 */ /* 0x000fe2000001ff00 */
[C---:B------:R-:W-:Y:S01]  /*0690*/  IADD3 R49, R83.reuse, -0x1, RZ ;  /* 0xffffffff53317810 */ /* 0x040fe20007ffe0ff */
[----:B------:R-:W-:Y:S01]  /*06a0*/  @!P2 IMAD.MOV.U32 R84, RZ, RZ, 0x4 ;  /* 0x00000004ff54a424 */ /* 0x000fe200078e00ff */
[----:B------:R-:W-:Y:S01]  /*06b0*/  CS2R R118, SRZ ;  /* 0x0000000000767805 */ /* 0x000fe2000001ff00 */
[----:B------:R-:W-:Y:S01]  /*06c0*/  @!P5 IMAD.WIDE R52, R54, R53, c[0x0][0x160] ;  /* 0x000058003634d625 */ /* 0x000fe200078e0235 */
[----:B------:R-:W-:Y:S01]  /*06d0*/  IADD3 R83, R83, 0x1, RZ ;  /* 0x0000000153537810 */ /* 0x000fe20007ffe0ff */
[----:B------:R0:W4:Y:S01]  /*06e0*/  @!P6 LDG.E.CONSTANT R145, [R50.64] ;  /* 0x000000043291e981 */ /* 0x000122000c1e9900 */
[----:B------:R-:W-:Y:S01]  /*06f0*/  ISETP.GT.U32.OR P6, PT, R49, 0x37, P0 ;  /* 0x000000373100780c */ /* 0x000fe200007c4470 */
[----:B------:R-:W-:Y:S01]  /*0700*/  @!P2 IMAD.WIDE R54, R55, R84, c[0x0][0x160] ;  /* 0x000058003736a625 */ /* 0x000fe200078e0254 */
[C---:B------:R-:W-:Y:S01]  /*0710*/  @!P1 IADD3 R84, R85.reuse, 0xa10, RZ ;  /* 0x00000a1055549810 */ /* 0x040fe20007ffe0ff */
[----:B------:R1:W5:Y:S01]  /*0720*/  @!P5 LDG.E.CONSTANT R144, [R52.64] ;  /* 0x000000043490d981 */ /* 0x000362000c1e9900 */
[----:B------:R-:W-:-:S02]  /*0730*/  @!P4 IADD3 R49, R85, 0xa10, RZ ;  /* 0x00000a105531c810 */ /* 0x000fc40007ffe0ff */
[----:B------:R-:W-:Y:S01]  /*0740*/  ISETP.GT.U32.OR P5, PT, R83, 0x37, P0 ;  /* 0x000000375300780c */ /* 0x000fe200007a4470 */
[----:B------:R-:W-:Y:S01]  /*0750*/  @!P4 IMAD.MOV.U32 R86, RZ, RZ, 0x4 ;  /* 0x00000004ff56c424 */ /* 0x000fe200078e00ff */
[----:B------:R-:W-:Y:S01]  /*0760*/  IADD3 R83, R36, 0x18, RZ ;  /* 0x0000001824537810 */ /* 0x000fe20007ffe0ff */
[----:B0-----:R-:W-:Y:S01]  /*0770*/  @!P1 IMAD.MOV.U32 R51, RZ, RZ, 0x4 ;  /* 0x00000004ff339424 */ /* 0x001fe200078e00ff */
[----:B------:R-:W-:Y:S01]  /*0780*/  IADD3 R82, R82, -0x14, RZ ;  /* 0xffffffec52527810 */ /* 0x000fe20007ffe0ff */
[----:B------:R0:W2:Y:S01]  /*0790*/  @!P2 LDG.E.CONSTANT R143, [R54.64] ;  /* 0x00000004368fa981 */ /* 0x0000a2000c1e9900 */
[----:B------:R-:W-:Y:S02]  /*07a0*/  @!P1 IADD3 R50, R84, 0xa7, RZ ;  /* 0x000000a754329810 */ /* 0x000fe40007ffe0ff */
[----:B------:R-:W-:Y:S01]  /*07b0*/  @!P4 IADD3 R49, R49, 0x37, RZ ;  /* 0x000000373131c810 */ /* 0x000fe20007ffe0ff */
[----:B------:R-:W-:Y:S01]  /*07c0*/  CS2R R116, SRZ ;  /* 0x0000000000747805 */ /* 0x000fe2000001ff00 */
[----:B------:R-:W-:Y:S01]  /*07d0*/  IADD3 R84, R83, -0x14, RZ ;  /* 0xffffffec53547810 */ /* 0x000fe20007ffe0ff */
[----:B------:R-:W-:Y:S01]  /*07e0*/  @!P1 IMAD.WIDE R50, R50, R51, c[0x0][0x160] ;  /* 0x0000580032329625 */ /* 0x000fe200078e0233 */
[----:B------:R-:W-:Y:S01]  /*07f0*/  CS2R R114, SRZ ;  /* 0x0000000000727805 */ /* 0x000fe2000001ff00 */
[----:B------:R-:W-:Y:S01]  /*0800*/  CS2R R112, SRZ ;  /* 0x0000000000707805 */ /* 0x000fe2000001ff00 */
[----:B------:R-:W-:Y:S01]  /*0810*/  CS2R R110, SRZ ;  /* 0x00000000006e7805 */ /* 0x000fe2000001ff00 */
[----:B0-----:R-:W-:Y:S01]  /*0820*/  IADD3 R54, R82, 0x3, RZ ;  /* 0x0000000352367810 */ /* 0x001fe20007ffe0ff */
[----:B-1----:R-:W-:Y:S01]  /*0830*/  @!P4 IMAD.WIDE R52, R49, R86, c[0x0][0x160] ;  /* 0x000058003134c625 */ /* 0x002fe200078e0256 */
[----:B------:R-:W-:Y:S01]  /*0840*/  IADD3 R49, R84, -0x1, RZ ;  /* 0xffffffff54317810 */ /* 0x000fe20007ffe0ff */
[----:B------:R0:W2:Y:S01]  /*0850*/  @!P1 LDG.E.CONSTANT R141, [R50.64] ;  /* 0x00000004328d9981 */ /* 0x0000a2000c1e9900 */
[----:B------:R-:W-:-:S02]  /*0860*/  ISETP.GT.U32.OR P2, PT, R54, 0x37, P0 ;  /* 0x000000373600780c */ /* 0x000fc40000744470 */
[----:B------:R-:W-:Y:S01]  /*0870*/  IADD3 R86, R148, 0x380, RZ ;  /* 0x0000038094567810 */ /* 0x000fe20007ffe0ff */
[----:B------:R-:W-:Y:S01]  /*0880*/  @!P3 IMAD.MOV.U32 R55, RZ, RZ, 0x4 ;  /* 0x00000004ff37b424 */ /* 0x000fe200078e00ff */
[----:B------:R-:W-:Y:S01]  /*0890*/  @!P3 IADD3 R54, R85, 0xa10, RZ ;  /* 0x00000a105536b810 */ /* 0x000fe20007ffe0ff */
[----:B------:R1:W2:Y:S01]  /*08a0*/  @!P4 LDG.E.CONSTANT R142, [R52.64] ;  /* 0x00000004348ec981 */ /* 0x0002a2000c1e9900 */
[----:B------:R-:W-:Y:S02]  /*08b0*/  ISETP.GT.U32.OR P1, PT, R49, 0x37, P0 ;  /* 0x000000373100780c */ /* 0x000fe40000724470 */
[----:B------:R-:W-:Y:S01]  /*08c0*/  @!P6 IADD3 R49, R86, 0xa10, RZ ;  /* 0x00000a105631e810 */ /* 0x000fe20007ffe0ff */
[----:B------:R-:W-:Y:S01]  /*08d0*/  CS2R R108, SRZ ;  /* 0x00000000006c7805 */ /* 0x000fe2000001ff00 */
[----:B------:R-:W-:Y:S01]  /*08e0*/  @!P3 IADD3 R54, R54, 0x117, RZ ;  /* 0x000001173636b810 */ /* 0x000fe20007ffe0ff */
[----:B------:R-:W-:Y:S01]  /*08f0*/  CS2R R106, SRZ ;  /* 0x00000000006a7805 */ /* 0x000fe2000001ff00 */
[----:B------:R-:W-:Y:S01]  /*0900*/  IADD3 R82, R82, 0x5, RZ ;  /* 0x0000000552527810 */ /* 0x000fe20007ffe0ff */
[----:B------:R-:W-:Y:S01]  /*0910*/  CS2R R104, SRZ ;  /* 0x0000000000687805 */ /* 0x000fe2000001ff00 */
[----:B------:R-:W-:Y:S01]  /*0920*/  @!P6 IADD3 R49, R49, -0x39, RZ ;  /* 0xffffffc73131e810 */ /* 0x000fe20007ffe0ff */
[----:B-1----:R-:W-:Y:S01]  /*0930*/  @!P6 IMAD.MOV.U32 R52, RZ, RZ, 0x4 ;  /* 0x00000004ff34e424 */ /* 0x002fe200078e00ff */
[----:B------:R-:W-:Y:S01]  /*0940*/  @!P5 IADD3 R53, R86, 0xa10, RZ ;  /* 0x00000a105635d810 */ /* 0x000fe20007ffe0ff */
[----:B------:R-:W-:Y:S01]  /*0950*/  @!P3 IMAD.WIDE R54, R54, R55, c[0x0][0x160] ;  /* 0x000058003636b625 */ /* 0x000fe200078e0237 */
[----:B------:R-:W-:Y:S01]  /*0960*/  ISETP.GT.U32.OR P4, PT, R82, 0x37, P0 ;  /* 0x000000375200780c */ /* 0x000fe20000784470 */
[----:B------:R-:W-:Y:S01]  /*0970*/  CS2R R102, SRZ ;  /* 0x0000000000667805 */ /* 0x000fe2000001ff00 */
[----:B0-----:R-:W-:Y:S01]  /*0980*/  @!P5 IADD3 R50, R53, 0x37, RZ ;  /* 0x000000373532d810 */ /* 0x001fe20007ffe0ff */
[----:B------:R-:W-:Y:S01]  /*0990*/  @!P6 IMAD.WIDE R52, R49, R52, c[0x0][0x160] ;  /* 0x000058003134e625 */ /* 0x000fe200078e0234 */
[----:B------:R-:W-:Y:S01]  /*09a0*/  IADD3 R82, R84, 0x1, RZ ;  /* 0x0000000154527810 */ /* 0x000fe20007ffe0ff */
[----:B------:R0:W2:Y:S01]  /*09b0*/  @!P3 LDG.E.CONSTANT R140, [R54.64] ;  /* 0x00000004368cb981 */ /* 0x0000a2000c1e9900 */
[----:B------:R-:W-:-:S02]  /*09c0*/  @!P2 IADD3 R49, R86, 0x1420, RZ ;  /* 0x000014205631a810 */ /* 0x000fc40007ffe0ff */
[----:B------:R-:W-:Y:S01]  /*09d0*/  ISETP.GT.U32.OR P3, PT, R82, 0x37, P0 ;  /* 0x000000375200780c */ /* 0x000fe20000764470 */
[----:B------:R1:W2:Y:S01]  /*09e0*/  @!P6 LDG.E.CONSTANT R139, [R52.64] ;  /* 0x00000004348be981 */ /* 0x0002a2000c1e9900 */
[----:B------:R-:W-:Y:S02]  /*09f0*/  IADD3 R82, R36, 0x20, RZ ;  /* 0x0000002024527810 */ /* 0x000fe40007ffe0ff */
[----:B------:R-:W-:Y:S01]  /*0a00*/  @!P2 IADD3 R49, R49, 0xa7, RZ ;  /* 0x000000a73131a810 */ /* 0x000fe20007ffe0ff */
[----:B------:R-:W-:Y:S01]  /*0a10*/  CS2R R100, SRZ ;  /* 0x0000000000647805 */ /* 0x000fe2000001ff00 */
[----:B------:R-:W-:Y:S01]  /*0a20*/  CS2R R98, SRZ ;  /* 0x0000000000627805 */ /* 0x000fe2000001ff00 */
[----:B0-----:R-:W-:Y:S01]  /*0a30*/  @!P2 IMAD.MOV.U32 R54, RZ, RZ, 0x4 ;  /* 0x00000004ff36a424 */ /* 0x001fe200078e00ff */
[----:B------:R-:W-:Y:S01]  /*0a40*/  IADD3 R84, R84, 0x3, RZ ;  /* 0x0000000354547810 */ /* 0x000fe20007ffe0ff */
[----:B------:R-:W-:Y:S01]  /*0a50*/  CS2R R96, SRZ ;  /* 0x0000000000607805 */ /* 0x000fe2000001ff00 */
[----:B------:R-:W-:Y:S01]  /*0a60*/  IADD3 R82, R82, -0x1e, RZ ;  /* 0xffffffe252527810 */ /* 0x000fe20007ffe0ff */
[----:B-1----:R-:W-:Y:S01]  /*0a70*/  @!P2 IMAD.WIDE R52, R49, R54, c[0x0][0x160] ;  /* 0x000058003134a625 */ /* 0x002fe200078e0236 */
[----:B------:R-:W-:Y:S01]  /*0a80*/  ISETP.GT.U32.OR P6, PT, R84, 0x37, P0 ;  /* 0x000000375400780c */ /* 0x000fe200007c4470 */
[----:B------:R-:W-:Y:S01]  /*0a90*/  CS2R R94, SRZ ;  /* 0x00000000005e7805 */ /* 0x000fe2000001ff00 */
[----:B------:R-:W-:Y:S01]  /*0aa0*/  IADD3 R49, R82, -0x1, RZ ;  /* 0xffffffff52317810 */ /* 0x000fe20007ffe0ff */
[----:B------:R-:W-:Y:S01]  /*0ab0*/  @!P5 IMAD.MOV.U32 R51, RZ, RZ, 0x4 ;  /* 0x00000004ff33d424 */ /* 0x000fe200078e00ff */
[----:B------:R-:W-:Y:S01]  /*0ac0*/  IADD3 R84, R148, 0x540, RZ ;  /* 0x0000054094547810 */ /* 0x000fe20007ffe0ff */
[----:B------:R0:W2:Y:S01]  /*0ad0*/  @!P2 LDG.E.CONSTANT R137, [R52.64] ;  /* 0x000000043489a981 */ /* 0x0000a2000c1e9900 */
[----:B------:R-:W-:Y:S01]  /*0ae0*/  ISETP.GT.U32.OR P2, PT, R49, 0x37, P0 ;  /* 0x000000373100780c */ /* 0x000fe20000744470 */
[----:B------:R-:W-:Y:S01]  /*0af0*/  @!P5 IMAD.WIDE R50, R50, R51, c[0x0][0x160] ;  /* 0x000058003232d625 */ /* 0x000fe200078e0233 */
[----:B------:R-:W-:Y:S01]  /*0b00*/  IADD3 R83, R83, -0x1e, RZ ;  /* 0xffffffe253537810 */ /* 0x000fe20007ffe0ff */
[----:B------:R-:W-:Y:S01]  /*0b10*/  CS2R R92, SRZ ;  /* 0x00000000005c7805 */ /* 0x000fe2000001ff00 */
[----:B------:R-:W-:Y:S01]  /*0b20*/  @!P4 IADD3 R86, R86, 0x1420, RZ ;  /* 0x000014205656c810 */ /* 0x000fe20007ffe0ff */
[----:B------:R-:W-:Y:S01]  /*0b30*/  CS2R R90, SRZ ;  /* 0x00000000005a7805 */ /* 0x000fe2000001ff00 */
[----:B------:R-:W-:Y:S01]  /*0b40*/  @!P1 IADD3 R49, R84, 0x1420, RZ ;  /* 0x0000142054319810 */ /* 0x000fe20007ffe0ff */
[----:B------:R1:W2:Y:S01]  /*0b50*/  @!P5 LDG.E.CONSTANT R138, [R50.64] ;  /* 0x00000004328ad981 */ /* 0x0002a2000c1e9900 */
[----:B------:R-:W-:-:S02]  /*0b60*/  IADD3 R83, R83, 0x5, RZ ;  /* 0x0000000553537810 */ /* 0x000fc40007ffe0ff */
[----:B------:R-:W-:Y:S01]  /*0b70*/  @!P1 IADD3 R49, R49, -0x39, RZ ;  /* 0xffffffc731319810 */ /* 0x000fe20007ffe0ff */
[----:B------:R-:W-:Y:S01]  /*0b80*/  @!P4 IMAD.MOV.U32 R55, RZ, RZ, 0x4 ;  /* 0x00000004ff37c424 */ /* 0x000fe200078e00ff */
[----:B------:R-:W-:Y:S02]  /*0b90*/  @!P3 IADD3 R54, R84, 0x1420, RZ ;  /* 0x000014205436b810 */ /* 0x000fe40007ffe0ff */
[----:B------:R-:W-:Y:S01]  /*0ba0*/  IADD3 R147, R36, 0x88, RZ ;  /* 0x0000008824937810 */ /* 0x000fe20007ffe0ff */
[----:B------:R-:W-:Y:S01]  /*0bb0*/  IMAD.MOV.U32 R165, RZ, RZ, RZ ;  /* 0x000000ffffa57224 */ /* 0x000fe200078e00ff */
[----:B------:R-:W-:Y:S06]  /*0bc0*/  BAR.SYNC 0x0 ;  /* 0x0000000000007b1d */ /* 0x000fec0000000000 */
[----:B-1----:R-:W-:Y:S01]  /*0bd0*/  @!P4 IADD3 R50, R86, 0x117, RZ ;  /* 0x000001175632c810 */ /* 0x002fe20007ffe0ff */
[----:B------:R-:W-:Y:S01]  /*0be0*/  @!P1 IMAD.MOV.U32 R86, RZ, RZ, 0x4 ;  /* 0x00000004ff569424 */ /* 0x000fe200078e00ff */
[----:B------:R-:W-:-:S03]  /*0bf0*/  ISETP.GT.U32.OR P5, PT, R83, 0x37, P0 ;  /* 0x000000375300780c */ /* 0x000fc600007a4470 */
[----:B0-----:R-:W-:Y:S01]  /*0c00*/  @!P1 IMAD.WIDE R52, R49, R86, c[0x0][0x160] ;  /* 0x0000580031349625 */ /* 0x001fe200078e0256 */
[----:B------:R-:W-:Y:S02]  /*0c10*/  @!P3 IADD3 R54, R54, 0x37, RZ ;  /* 0x000000373636b810 */ /* 0x000fe40007ffe0ff */
[----:B------:R-:W-:Y:S01]  /*0c20*/  IADD3 R49, R82, 0x3, RZ ;  /* 0x0000000352317810 */ /* 0x000fe20007ffe0ff */
[----:B------:R-:W-:Y:S01]  /*0c30*/  @!P4 IMAD.WIDE R50, R50, R55, c[0x0][0x160] ;  /* 0x000058003232c625 */ /* 0x000fe200078e0237 */
[----:B------:R0:W2:Y:S03]  /*0c40*/  @!P1 LDG.E.CONSTANT R135, [R52.64] ;  /* 0x0000000434879981 */ /* 0x0000a6000c1e9900 */
[----:B------:R-:W-:Y:S01]  /*0c50*/  @!P3 IMAD.MOV.U32 R83, RZ, RZ, 0x4 ;  /* 0x00000004ff53b424 */ /* 0x000fe200078e00ff */
[----:B------:R1:W2:Y:S01]  /*0c60*/  @!P4 LDG.E.CONSTANT R136, [R50.64] ;  /* 0x000000043288c981 */ /* 0x0002a2000c1e9900 */
[----:B------:R-:W-:-:S02]  /*0c70*/  IADD3 R55, R82, 0x1, RZ ;  /* 0x0000000152377810 */ /* 0x000fc40007ffe0ff */
[----:B------:R-:W-:Y:S02]  /*0c80*/  ISETP.GT.U32.OR P1, PT, R49, 0x37, P0 ;  /* 0x000000373100780c */ /* 0x000fe40000724470 */
[----:B------:R-:W-:Y:S02]  /*0c90*/  IADD3 R49, R36, 0x28, RZ ;  /* 0x0000002824317810 */ /* 0x000fe40007ffe0ff */
[----:B------:R-:W-:Y:S01]  /*0ca0*/  ISETP.GT.U32.OR P4, PT, R55, 0x37, P0 ;  /* 0x000000373700780c */ /* 0x000fe20000784470 */
[----:B-1----:R-:W-:Y:S01]  /*0cb0*/  @!P3 IMAD.WIDE R50, R54, R83, c[0x0][0x160] ;  /* 0x000058003632b625 */ /* 0x002fe200078e0253 */
[C---:B------:R-:W-:Y:S02]  /*0cc0*/  @!P6 IADD3 R83, R84.reuse, 0x1420, RZ ;  /* 0x000014205453e810 */ /* 0x040fe40007ffe0ff */
[----:B------:R-:W-:Y:S02]  /*0cd0*/  IADD3 R55, R49, -0x28, RZ ;  /* 0xffffffd831377810 */ /* 0x000fe40007ffe0ff */
[----:B------:R-:W-:Y:S01]  /*0ce0*/  @!P5 IADD3 R54, R84, 0x1e30, RZ ;  /* 0x00001e305436d810 */ /* 0x000fe20007ffe0ff */
[----:B------:R-:W-:Y:S01]  /*0cf0*/  @!P6 IMAD.MOV.U32 R84, RZ, RZ, 0x4 ;  /* 0x00000004ff54e424 */ /* 0x000fe200078e00ff */
[----:B------:R-:W-:Y:S01]  /*0d00*/  @!P6 IADD3 R49, R83, 0xa7, RZ ;  /* 0x000000a75331e810 */ /* 0x000fe20007ffe0ff */
[----:B------:R1:W2:Y:S04]  /*0d10*/  @!P3 LDG.E.CONSTANT R134, [R50.64] ;  /* 0x000000043286b981 */ /* 0x0002a8000c1e9900 */
[----:B0-----:R-:W-:Y:S01]  /*0d20*/  @!P6 IMAD.WIDE R52, R49, R84, c[0x0][0x160] ;  /* 0x000058003134e625 */ /* 0x001fe200078e0254 */
[----:B------:R-:W-:-:S02]  /*0d30*/  IADD3 R49, R55, -0x1, RZ ;  /* 0xffffffff37317810 */ /* 0x000fc40007ffe0ff */
[----:B------:R-:W-:Y:S02]  /*0d40*/  IADD3 R84, R148, 0x700, RZ ;  /* 0x0000070094547810 */ /* 0x000fe40007ffe0ff */
[----:B------:R-:W-:Y:S01]  /*0d50*/  IADD3 R82, R82, 0x5, RZ ;  /* 0x0000000552527810 */ /* 0x000fe20007ffe0ff */
[----:B------:R0:W2:Y:S01]  /*0d60*/  @!P6 LDG.E.CONSTANT R133, [R52.64] ;  /* 0x000000043485e981 */ /* 0x0000a2000c1e9900 */
[----:B------:R-:W-:Y:S02]  /*0d70*/  ISETP.GT.U32.OR P6, PT, R49, 0x37, P0 ;  /* 0x000000373100780c */ /* 0x000fe400007c4470 */
[----:B------:R-:W-:Y:S01]  /*0d80*/  @!P2 IADD3 R49, R84, 0x1e30, RZ ;  /* 0x00001e305431a810 */ /* 0x000fe20007ffe0ff */
[----:B------:R-:W-:Y:S01]  /*0d90*/  @!P5 IMAD.MOV.U32 R83, RZ, RZ, 0x4 ;  /* 0x00000004ff53d424 */ /* 0x000fe200078e00ff */
[----:B------:R-:W-:Y:S02]  /*0da0*/  @!P5 IADD3 R54, R54, 0x117, RZ ;  /* 0x000001173636d810 */ /* 0x000fe40007ffe0ff */
[----:B------:R-:W-:Y:S01]  /*0db0*/  ISETP.GT.U32.OR P3, PT, R82, 0x37, P0 ;  /* 0x000000375200780c */ /* 0x000fe20000764470 */
[----:B------:R-:W-:Y:S01]  /*0dc0*/  @!P2 IMAD.MOV.U32 R86, RZ, RZ, 0x4 ;  /* 0x00000004ff56a424 */ /* 0x000fe200078e00ff */
[----:B------:R-:W-:Y:S01]  /*0dd0*/  @!P2 IADD3 R49, R49, -0x39, RZ ;  /* 0xffffffc73131a810 */ /* 0x000fe20007ffe0ff */
[----:B-1----:R-:W-:Y:S01]  /*0de0*/  @!P5 IMAD.WIDE R50, R54, R83, c[0x0][0x160] ;  /* 0x000058003632d625 */ /* 0x002fe200078e0253 */
[----:B------:R-:W-:-:S03]  /*0df0*/  @!P4 IADD3 R54, R84, 0x1e30, RZ ;  /* 0x00001e305436c810 */ /* 0x000fc60007ffe0ff */
[----:B0-----:R-:W-:Y:S01]  /*0e00*/  @!P2 IMAD.WIDE R52, R49, R86, c[0x0][0x160] ;  /* 0x000058003134a625 */ /* 0x001fe200078e0256 */
[----:B------:R-:W-:Y:S01]  /*0e10*/  @!P4 IADD3 R54, R54, 0x37, RZ ;  /* 0x000000373636c810 */ /* 0x000fe20007ffe0ff */
[----:B------:R0:W2:Y:S01]  /*0e20*/  @!P5 LDG.E.CONSTANT R132, [R50.64] ;  /* 0x000000043284d981 */ /* 0x0000a2000c1e9900 */
[C---:B------:R-:W-:Y:S01]  /*0e30*/  IADD3 R49, R55.reuse, 0x3, RZ ;  /* 0x0000000337317810 */ /* 0x040fe20007ffe0ff */
[----:B------:R-:W-:Y:S01]  /*0e40*/  @!P4 IMAD.MOV.U32 R83, RZ, RZ, 0x4 ;  /* 0x00000004ff53c424 */ /* 0x000fe200078e00ff */
[----:B------:R-:W-:Y:S01]  /*0e50*/  IADD3 R82, R55, 0x1, RZ ;  /* 0x0000000137527810 */ /* 0x000fe20007ffe0ff */
[----:B------:R1:W2:Y:S01]  /*0e60*/  @!P2 LDG.E.CONSTANT R131, [R52.64] ;  /* 0x000000043483a981 */ /* 0x0002a2000c1e9900 */
[----:B------:R-:W-:Y:S02]  /*0e70*/  ISETP.GT.U32.OR P2, PT, R49, 0x37, P0 ;  /* 0x000000373100780c */ /* 0x000fe40000744470 */
[----:B------:R-:W-:Y:S01]  /*0e80*/  IADD3 R49, R36, 0x30, RZ ;  /* 0x0000003024317810 */ /* 0x000fe20007ffe0ff */
[----:B0-----:R-:W-:Y:S01]  /*0e90*/  @!P4 IMAD.WIDE R50, R54, R83, c[0x0][0x160] ;  /* 0x000058003632c625 */ /* 0x001fe200078e0253 */
[----:B------:R-:W-:-:S02]  /*0ea0*/  IADD3 R55, R55, 0x5, RZ ;  /* 0x0000000537377810 */ /* 0x000fc40007ffe0ff */
[----:B-1----:R-:W-:Y:S02]  /*0eb0*/  @!P3 IADD3 R52, R84, 0x1e30, RZ ;  /* 0x00001e305434b810 */ /* 0x002fe40007ffe0ff */
[----:B------:R-:W-:Y:S01]  /*0ec0*/  IADD3 R85, R148, 0x8c0, RZ ;  /* 0x000008c094557810 */ /* 0x000fe20007ffe0ff */
[----:B------:R-:W-:Y:S01]  /*0ed0*/  @!P3 IMAD.MOV.U32 R53, RZ, RZ, 0x4 ;  /* 0x00000004ff35b424 */ /* 0x000fe200078e00ff */
[----:B------:R-:W-:Y:S01]  /*0ee0*/  @!P1 IADD3 R54, R84, 0x1e30, RZ ;  /* 0x00001e3054369810 */ /* 0x000fe20007ffe0ff */
[----:B------:R0:W2:Y:S01]  /*0ef0*/  @!P4 LDG.E.CONSTANT R130, [R50.64] ;  /* 0x000000043282c981 */ /* 0x0000a2000c1e9900 */
[----:B------:R-:W-:Y:S02]  /*0f00*/  ISETP.GT.U32.OR P5, PT, R82, 0x37, P0 ;  /* 0x000000375200780c */ /* 0x000fe400007a4470 */
[----:B------:R-:W-:Y:S02]  /*0f10*/  @!P3 IADD3 R52, R52, 0x117, RZ ;  /* 0x000001173434b810 */ /* 0x000fe40007ffe0ff */
[----:B------:R-:W-:-:S02]  /*0f20*/  IADD3 R82, R49, -0x28, RZ ;  /* 0xffffffd831527810 */ /* 0x000fc40007ffe0ff */
[----:B------:R-:W-:Y:S02]  /*0f30*/  IADD3 R83, R49, -0x32, RZ ;  /* 0xffffffce31537810 */ /* 0x000fe40007ffe0ff */
[----:B------:R-:W-:Y:S01]  /*0f40*/  ISETP.GT.U32.OR P4, PT, R55, 0x37, P0 ;  /* 0x000000373700780c */ /* 0x000fe20000784470 */
[----:B------:R-:W-:Y:S01]  /*0f50*/  @!P1 IMAD.MOV.U32 R55, RZ, RZ, 0x4 ;  /* 0x00000004ff379424 */ /* 0x000fe200078e00ff */
[----:B------:R-:W-:Y:S02]  /*0f60*/  @!P6 IADD3 R49, R85, 0x2840, RZ ;  /* 0x000028405531e810 */ /* 0x000fe40007ffe0ff */
[----:B------:R-:W-:Y:S01]  /*0f70*/  @!P1 IADD3 R54, R54, 0xa7, RZ ;  /* 0x000000a736369810 */ /* 0x000fe20007ffe0ff */
[----:B------:R-:W-:Y:S01]  /*0f80*/  @!P3 IMAD.WIDE R52, R52, R53, c[0x0][0x160] ;  /* 0x000058003434b625 */ /* 0x000fe200078e0235 */
[----:B------:R-:W-:Y:S02]  /*0f90*/  @!P6 IADD3 R49, R49, -0x39, RZ ;  /* 0xffffffc73131e810 */ /* 0x000fe40007ffe0ff */
[----:B------:R-:W-:Y:S01]  /*0fa0*/  IADD3 R84, R83, 0x1, RZ ;  /* 0x0000000153547810 */ /* 0x000fe20007ffe0ff */
[----:B0-----:R-:W-:Y:S01]  /*0fb0*/  @!P6 IMAD.MOV.U32 R50, RZ, RZ, 0x4 ;  /* 0x00000004ff32e424 */ /* 0x001fe200078e00ff */
[----:B------:R-:W-:Y:S01]  /*0fc0*/  IADD3 R82, R82, -0x1, RZ ;  /* 0xffffffff52527810 */ /* 0x000fe20007ffe0ff */
[----:B------:R-:W-:Y:S01]  /*0fd0*/  @!P1 IMAD.WIDE R54, R54, R55, c[0x0][0x160] ;  /* 0x0000580036369625 */ /* 0x000fe200078e0237 */
[----:B------:R0:W2:Y:S01]  /*0fe0*/  @!P3 LDG.E.CONSTANT R128, [R52.64] ;  /* 0x000000043480b981 */ /* 0x0000a2000c1e9900 */
[----:B------:R-:W-:-:S02]  /*0ff0*/  ISETP.GT.U32.OR P3, PT, R84, 0x37, P0 ;  /* 0x000000375400780c */ /* 0x000fc40000764470 */
[----:B------:R-:W-:Y:S01]  /*1000*/  @!P6 IMAD.WIDE R50, R49, R50, c[0x0][0x160] ;  /* 0x000058003132e625 */ /* 0x000fe200078e0232 */
[C---:B------:R-:W-:Y:S01]  /*1010*/  @!P2 IADD3 R84, R85.reuse, 0x2840, RZ ;  /* 0x000028405554a810 */ /* 0x040fe20007ffe0ff */
[----:B------:R1:W2:Y:S01]  /*1020*/  @!P1 LDG.E.CONSTANT R129, [R54.64] ;  /* 0x0000000436819981 */ /* 0x0002a2000c1e9900 */
[----:B------:R-:W-:Y:S02]  /*1030*/  @!P5 IADD3 R49, R85, 0x2840, RZ ;  /* 0x000028405531d810 */ /* 0x000fe40007ffe0ff */
[----:B------:R-:W-:Y:S01]  /*1040*/  ISETP.GT.U32.OR P1, PT, R82, 0x37, P0 ;  /* 0x000000375200780c */ /* 0x000fe20000724470 */
[----:B------:R-:W-:Y:S01]  /*1050*/  @!P5 IMAD.MOV.U32 R86, RZ, RZ, 0x4 ;  /* 0x00000004ff56d424 */ /* 0x000fe200078e00ff */
[----:B------:R-:W-:Y:S01]  /*1060*/  IADD3 R82, R36, 0x38, RZ ;  /* 0x0000003824527810 */ /* 0x000fe20007ffe0ff */
[----:B------:R0:W2:Y:S01]  /*1070*/  @!P6 LDG.E.CONSTANT R127, [R50.64] ;  /* 0x00000004327fe981 */ /* 0x0000a2000c1e9900 */
[----:B------:R-:W-:Y:S02]  /*1080*/  @!P5 IADD3 R49, R49, 0x37, RZ ;  /* 0x000000373131d810 */ /* 0x000fe40007ffe0ff */
[----:B-1----:R-:W-:Y:S01]  /*1090*/  @!P2 IADD3 R54, R84, 0xa7, RZ ;  /* 0x000000a75436a810 */ /* 0x002fe20007ffe0ff */
[----:B------:R-:W-:Y:S01]  /*10a0*/  @!P2 IMAD.MOV.U32 R55, RZ, RZ, 0x4 ;  /* 0x00000004ff37a424 */ /* 0x000fe200078e00ff */
[----:B------:R-:W-:Y:S01]  /*10b0*/  IADD3 R84, R82, -0x32, RZ ;  /* 0xffffffce52547810 */ /* 0x000fe20007ffe0ff */
[----:B0-----:R-:W-:Y:S01]  /*10c0*/  @!P5 IMAD.WIDE R52, R49, R86, c[0x0][0x160] ;  /* 0x000058003134d625 */ /* 0x001fe200078e0256 */
[----:B------:R-:W-:-:S03]  /*10d0*/  IADD3 R86, R148, 0xa80, RZ ;  /* 0x00000a8094567810 */ /* 0x000fc60007ffe0ff */
[----:B------:R-:W-:Y:S01]  /*10e0*/  @!P2 IMAD.WIDE R50, R54, R55, c[0x0][0x160] ;  /* 0x000058003632a625 */ /* 0x000fe200078e0237 */
[----:B------:R-:W-:Y:S01]  /*10f0*/  IADD3 R49, R84, -0x1, RZ ;  /* 0xffffffff54317810 */ /* 0x000fe20007ffe0ff */
[----:B------:R0:W2:Y:S01]  /*1100*/  @!P5 LDG.E.CONSTANT R126, [R52.64] ;  /* 0x00000004347ed981 */ /* 0x0000a2000c1e9900 */
[----:B------:R-:W-:-:S03]  /*1110*/  IADD3 R87, R83, 0x3, RZ ;  /* 0x0000000353577810 */ /* 0x000fc60007ffe0ff */
[----:B------:R1:W2:Y:S01]  /*1120*/  @!P2 LDG.E.CONSTANT R125, [R50.64] ;  /* 0x00000004327da981 */ /* 0x0002a2000c1e9900 */
[----:B------:R-:W-:Y:S02]  /*1130*/  ISETP.GT.U32.OR P2, PT, R49, 0x37, P0 ;  /* 0x000000373100780c */ /* 0x000fe40000744470 */
[C---:B------:R-:W-:Y:S02]  /*1140*/  @!P1 IADD3 R49, R86.reuse, 0x2840, RZ ;  /* 0x0000284056319810 */ /* 0x040fe40007ffe0ff */
[----:B------:R-:W-:Y:S01]  /*1150*/  ISETP.GT.U32.OR P6, PT, R87, 0x37, P0 ;  /* 0x000000375700780c */ /* 0x000fe200007c4470 */
[----:B------:R-:W-:Y:S01]  /*1160*/  @!P1 IMAD.MOV.U32 R88, RZ, RZ, 0x4 ;  /* 0x00000004ff589424 */ /* 0x000fe200078e00ff */
[----:B0-----:R-:W-:Y:S02]  /*1170*/  @!P3 IADD3 R52, R86, 0x3250, RZ ;  /* 0x000032505634b810 */ /* 0x001fe40007ffe0ff */
[----:B------:R-:W-:Y:S02]  /*1180*/  @!P1 IADD3 R49, R49, -0x39, RZ ;  /* 0xffffffc731319810 */ /* 0x000fe40007ffe0ff */
[----:B------:R-:W-:-:S02]  /*1190*/  @!P4 IADD3 R54, R85, 0x2840, RZ ;  /* 0x000028405536c810 */ /* 0x000fc40007ffe0ff */
[----:B------:R-:W-:Y:S02]  /*11a0*/  IADD3 R82, R82, -0x3c, RZ ;  /* 0xffffffc452527810 */ /* 0x000fe40007ffe0ff */
[----:B-1----:R-:W-:Y:S01]  /*11b0*/  @!P3 IADD3 R50, R52, 0x37, RZ ;  /* 0x000000373432b810 */ /* 0x002fe20007ffe0ff */
[----:B------:R-:W-:Y:S01]  /*11c0*/  @!P1 IMAD.WIDE R52, R49, R88, c[0x0][0x160] ;  /* 0x0000580031349625 */ /* 0x000fe200078e0258 */
[----:B------:R-:W-:Y:S02]  /*11d0*/  @!P4 IADD3 R54, R54, 0x117, RZ ;  /* 0x000001173636c810 */ /* 0x000fe40007ffe0ff */
[----:B------:R-:W-:Y:S01]  /*11e0*/  IADD3 R49, R82, 0x3, RZ ;  /* 0x0000000352317810 */ /* 0x000fe20007ffe0ff */
[----:B------:R-:W-:Y:S01]  /*11f0*/  @!P4 IMAD.MOV.U32 R55, RZ, RZ, 0x4 ;  /* 0x00000004ff37c424 */ /* 0x000fe200078e00ff */
[----:B------:R-:W-:Y:S01]  /*1200*/  IADD3 R83, R83, 0x5, RZ ;  /* 0x0000000553537810 */ /* 0x000fe20007ffe0ff */
[----:B------:R0:W2:Y:S01]  /*1210*/  @!P1 LDG.E.CONSTANT R123, [R52.64] ;  /* 0x00000004347b9981 */ /* 0x0000a2000c1e9900 */
[----:B------:R-:W-:Y:S01]  /*1220*/  ISETP.GT.U32.OR P1, PT, R49, 0x37, P0 ;  /* 0x000000373100780c */ /* 0x000fe20000724470 */
[----:B------:R-:W-:Y:S01]  /*1230*/  @!P4 IMAD.WIDE R54, R54, R55, c[0x0][0x160] ;  /* 0x000058003636c625 */ /* 0x000fe200078e0237 */
[----:B------:R-:W-:-:S02]  /*1240*/  IADD3 R84, R84, 0x1, RZ ;  /* 0x0000000154547810 */ /* 0x000fc40007ffe0ff */
[----:B------:R-:W-:Y:S02]  /*1250*/  @!P6 IADD3 R49, R86, 0x3250, RZ ;  /* 0x000032505631e810 */ /* 0x000fe40007ffe0ff */
[----:B------:R-:W-:Y:S01]  /*1260*/  ISETP.GT.U32.OR P5, PT, R83, 0x37, P0 ;  /* 0x000000375300780c */ /* 0x000fe200007a4470 */
[----:B------:R1:W2:Y:S01]  /*1270*/  @!P4 LDG.E.CONSTANT R124, [R54.64] ;  /* 0x00000004367cc981 */ /* 0x0002a2000c1e9900 */
[----:B------:R-:W-:Y:S02]  /*1280*/  IADD3 R83, R36, 0x40, RZ ;  /* 0x0000004024537810 */ /* 0x000fe40007ffe0ff */
[----:B------:R-:W-:Y:S01]  /*1290*/  ISETP.GT.U32.OR P4, PT, R84, 0x37, P0 ;  /* 0x000000375400780c */ /* 0x000fe20000784470 */
[----:B------:R-:W-:Y:S01]  /*12a0*/  @!P6 IMAD.MOV.U32 R84, RZ, RZ, 0x4 ;  /* 0x00000004ff54e424 */ /* 0x000fe200078e00ff */
[----:B------:R-:W-:Y:S01]  /*12b0*/  @!P6 IADD3 R49, R49, 0xa7, RZ ;  /* 0x000000a73131e810 */ /* 0x000fe20007ffe0ff */
[----:B------:R-:W-:Y:S01]  /*12c0*/  @!P3 IMAD.MOV.U32 R51, RZ, RZ, 0x4 ;  /* 0x00000004ff33b424 */ /* 0x000fe200078e00ff */
[----:B-1----:R-:W-:-:S03]  /*12d0*/  IADD3 R55, R83, -0x3c, RZ ;  /* 0xffffffc453377810 */ /* 0x002fc60007ffe0ff */
[----:B0-----:R-:W-:Y:S01]  /*12e0*/  @!P6 IMAD.WIDE R52, R49, R84, c[0x0][0x160] ;  /* 0x000058003134e625 */ /* 0x001fe200078e0254 */
[----:B------:R-:W-:Y:S02]  /*12f0*/  IADD3 R84, R148, 0xc40, RZ ;  /* 0x00000c4094547810 */ /* 0x000fe40007ffe0ff */
[----:B------:R-:W-:Y:S01]  /*1300*/  IADD3 R49, R55, -0x1, RZ ;  /* 0xffffffff37317810 */ /* 0x000fe20007ffe0ff */
[----:B------:R-:W-:Y:S01]  /*1310*/  @!P3 IMAD.WIDE R50, R50, R51, c[0x0][0x160] ;  /* 0x000058003232b625 */ /* 0x000fe200078e0233 */
[----:B------:R-:W-:Y:S01]  /*1320*/  @!P5 IADD3 R86, R86, 0x3250, RZ ;  /* 0x000032505656d810 */ /* 0x000fe20007ffe0ff */
[----:B------:R0:W2:Y:S01]  /*1330*/  @!P6 LDG.E.CONSTANT R121, [R52.64] ;  /* 0x000000043479e981 */ /* 0x0000a2000c1e9900 */
[----:B------:R-:W-:Y:S02]  /*1340*/  ISETP.GT.U32.OR P6, PT, R49, 0x37, P0 ;  /* 0x000000373100780c */ /* 0x000fe400007c4470 */
[----:B------:R-:W-:Y:S01]  /*1350*/  IADD3 R82, R82, 0x5, RZ ;  /* 0x0000000552527810 */ /* 0x000fe20007ffe0ff */
[----:B------:R1:W2:Y:S01]  /*1360*/  @!P3 LDG.E.CONSTANT R122, [R50.64] ;  /* 0x00000004327ab981 */ /* 0x0002a2000c1e9900 */
[----:B------:R-:W-:Y:S01]  /*1370*/  @!P2 IADD3 R49, R84, 0x3250, RZ ;  /* 0x000032505431a810 */ /* 0x000fe20007ffe0ff */
[----:B------:R-:W-:Y:S01]  /*1380*/  @!P5 IMAD.MOV.U32 R85, RZ, RZ, 0x4 ;  /* 0x00000004ff55d424 */ /* 0x000fe200078e00ff */
[----:B------:R-:W-:Y:S01]  /*1390*/  @!P5 IADD3 R54, R86, 0x117, RZ ;  /* 0x000001175636d810 */ /* 0x000fe20007ffe0ff */
[----:B------:R-:W-:Y:S01]  /*13a0*/  @!P2 IMAD.MOV.U32 R86, RZ, RZ, 0x4 ;  /* 0x00000004ff56a424 */ /* 0x000fe200078e00ff */
[----:B------:R-:W-:-:S02]  /*13b0*/  ISETP.GT.U32.OR P3, PT, R82, 0x37, P0 ;  /* 0x000000375200780c */ /* 0x000fc40000764470 */
[----:B------:R-:W-:Y:S01]  /*13c0*/  @!P2 IADD3 R49, R49, -0x39, RZ ;  /* 0xffffffc73131a810 */ /* 0x000fe20007ffe0ff */
[----:B-1----:R-:W-:Y:S01]  /*13d0*/  @!P5 IMAD.WIDE R50, R54, R85, c[0x0][0x160] ;  /* 0x000058003632d625 */ /* 0x002fe200078e0255 */
[----:B------:R-:W-:Y:S02]  /*13e0*/  @!P4 IADD3 R54, R84, 0x3250, RZ ;  /* 0x000032505436c810 */ /* 0x000fe40007ffe0ff */
[----:B------:R-:W-:Y:S01]  /*13f0*/  IADD3 R82, R55, 0x1, RZ ;  /* 0x0000000137527810 */ /* 0x000fe20007ffe0ff */
[----:B0-----:R-:W-:Y:S01]  /*1400*/  @!P2 IMAD.WIDE R52, R49, R86, c[0x0][0x160] ;  /* 0x000058003134a625 */ /* 0x001fe200078e0256 */
[----:B------:R-:W-:Y:S01]  /*1410*/  IADD3 R49, R36, 0x48, RZ ;  /* 0x0000004824317810 */ /* 0x000fe20007ffe0ff */
[----:B------:R0:W2:Y:S01]  /*1420*/  @!P5 LDG.E.CONSTANT R120, [R50.64] ;  /* 0x000000043278d981 */ /* 0x0000a2000c1e9900 */
[----:B------:R-:W-:Y:S01]  /*1430*/  @!P4 IADD3 R54, R54, 0x37, RZ ;  /* 0x000000373636c810 */ /* 0x000fe20007ffe0ff */
[----:B------:R-:W-:Y:S01]  /*1440*/  @!P4 IMAD.MOV.U32 R85, RZ, RZ, 0x4 ;  /* 0x00000004ff55c424 */ /* 0x000fe200078e00ff */
[----:B------:R-:W-:Y:S01]  /*1450*/  IADD3 R55, R55, 0x3, RZ ;  /* 0x0000000337377810 */ /* 0x000fe20007ffe0ff */
[----:B------:R1:W2:Y:S01]  /*1460*/  @!P2 LDG.E.CONSTANT R119, [R52.64] ;  /* 0x000000043477a981 */ /* 0x0002a2000c1e9900 */
[----:B------:R-:W-:-:S02]  /*1470*/  ISETP.GT.U32.OR P5, PT, R82, 0x37, P0 ;  /* 0x000000375200780c */ /* 0x000fc400007a4470 */
[----:B------:R-:W-:Y:S02]  /*1480*/  IADD3 R82, R49, -0x46, RZ ;  /* 0xffffffba31527810 */ /* 0x000fe40007ffe0ff */
[----:B------:R-:W-:Y:S01]  /*1490*/  @!P1 IADD3 R49, R84, 0x3c60, RZ ;  /* 0x00003c6054319810 */ /* 0x000fe20007ffe0ff */
[----:B0-----:R-:W-:Y:S01]  /*14a0*/  @!P4 IMAD.WIDE R50, R54, R85, c[0x0][0x160] ;  /* 0x000058003632c625 */ /* 0x001fe200078e0255 */
[----:B------:R-:W-:Y:S02]  /*14b0*/  ISETP.GT.U32.OR P2, PT, R55, 0x37, P0 ;  /* 0x000000373700780c */ /* 0x000fe40000744470 */
[----:B-1----:R-:W-:Y:S01]  /*14c0*/  @!P3 IADD3 R52, R84, 0x3c60, RZ ;  /* 0x00003c605434b810 */ /* 0x002fe20007ffe0ff */
[----:B------:R-:W-:Y:S01]  /*14d0*/  @!P1 IMAD.MOV.U32 R54, RZ, RZ, 0x4 ;  /* 0x00000004ff369424 */ /* 0x000fe200078e00ff */
[----:B------:R-:W-:Y:S01]  /*14e0*/  IADD3 R83, R83, -0x46, RZ ;  /* 0xffffffba53537810 */ /* 0x000fe20007ffe0ff */
[----:B------:R-:W-:Y:S01]  /*14f0*/  @!P3 IMAD.MOV.U32 R53, RZ, RZ, 0x4 ;  /* 0x00000004ff35b424 */ /* 0x000fe200078e00ff */
[----:B------:R-:W-:Y:S01]  /*1500*/  @!P1 IADD3 R49, R49, 0xa7, RZ ;  /* 0x000000a731319810 */ /* 0x000fe20007ffe0ff */
[----:B------:R0:W2:Y:S01]  /*1510*/  @!P4 LDG.E.CONSTANT R118, [R50.64] ;  /* 0x000000043276c981 */ /* 0x0000a2000c1e9900 */
[----:B------:R-:W-:-:S02]  /*1520*/  IADD3 R85, R148, 0xe00, RZ ;  /* 0x00000e0094557810 */ /* 0x000fc40007ffe0ff */
[----:B------:R-:W-:Y:S01]  /*1530*/  @!P3 IADD3 R52, R52, 0x117, RZ ;  /* 0x000001173434b810 */ /* 0x000fe20007ffe0ff */
[----:B------:R-:W-:Y:S01]  /*1540*/  @!P1 IMAD.WIDE R54, R49, R54, c[0x0][0x160] ;  /* 0x0000580031369625 */ /* 0x000fe200078e0236 */
[----:B------:R-:W-:Y:S02]  /*1550*/  IADD3 R83, R83, 0x5, RZ ;  /* 0x0000000553537810 */ /* 0x000fe40007ffe0ff */
[----:B------:R-:W-:Y:S01]  /*1560*/  IADD3 R49, R82, -0x1, RZ ;  /* 0xffffffff52317810 */ /* 0x000fe20007ffe0ff */
[----:B------:R-:W-:Y:S01]  /*1570*/  @!P3 IMAD.WIDE R52, R52, R53, c[0x0][0x160] ;  /* 0x000058003434b625 */ /* 0x000fe200078e0235 */
[----:B0-----:R-:W-:Y:S01]  /*1580*/  @!P6 IADD3 R50, R85, 0x3c60, RZ ;  /* 0x00003c605532e810 */ /* 0x001fe20007ffe0ff */
[----:B------:R0:W2:Y:S01]  /*1590*/  @!P1 LDG.E.CONSTANT R117, [R54.64] ;  /* 0x0000000436759981 */ /* 0x0000a2000c1e9900 */
[----:B------:R-:W-:Y:S01]  /*15a0*/  ISETP.GT.U32.OR P4, PT, R83, 0x37, P0 ;  /* 0x000000375300780c */ /* 0x000fe20000784470 */
[----:B------:R-:W-:Y:S01]  /*15b0*/  @!P6 IMAD.MOV.U32 R51, RZ, RZ, 0x4 ;  /* 0x00000004ff33e424 */ /* 0x000fe200078e00ff */
[----:B------:R-:W-:Y:S01]  /*15c0*/  @!P6 IADD3 R50, R50, -0x39, RZ ;  /* 0xffffffc73232e810 */ /* 0x000fe20007ffe0ff */
[----:B------:R1:W2:Y:S01]  /*15d0*/  @!P3 LDG.E.CONSTANT R116, [R52.64] ;  /* 0x000000043474b981 */ /* 0x0002a2000c1e9900 */
[----:B------:R-:W-:-:S02]  /*15e0*/  IADD3 R83, R82, 0x1, RZ ;  /* 0x0000000152537810 */ /* 0x000fc40007ffe0ff */
[----:B------:R-:W-:Y:S02]  /*15f0*/  ISETP.GT.U32.OR P1, PT, R49, 0x37, P0 ;  /* 0x000000373100780c */ /* 0x000fe40000724470 */
[C---:B------:R-:W-:Y:S02]  /*1600*/  @!P2 IADD3 R86, R85.reuse, 0x3c60, RZ ;  /* 0x00003c605556a810 */ /* 0x040fe40007ffe0ff */
[----:B------:R-:W-:Y:S01]  /*1610*/  @!P5 IADD3 R49, R85, 0x3c60, RZ ;  /* 0x00003c605531d810 */ /* 0x000fe20007ffe0ff */
[----:B------:R-:W-:Y:S01]  /*1620*/  @!P6 IMAD.WIDE R50, R50, R51, c[0x0][0x160] ;  /* 0x000058003232e625 */ /* 0x000fe200078e0233 */
[----:B------:R-:W-:Y:S02]  /*1630*/  ISETP.GT.U32.OR P3, PT, R83, 0x37, P0 ;  /* 0x000000375300780c */ /* 0x000fe40000764470 */
[----:B------:R-:W-:Y:S01]  /*1640*/  IADD3 R83, R36, 0x50, RZ ;  /* 0x0000005024537810 */ /* 0x000fe20007ffe0ff */
[----:B0-----:R-:W-:Y:S01]  /*1650*/  @!P2 IMAD.MOV.U32 R55, RZ, RZ, 0x4 ;  /* 0x00000004ff37a424 */ /* 0x001fe200078e00ff */
[----:B------:R-:W-:Y:S01]  /*1660*/  @!P2 IADD3 R54, R86, 0xa7, RZ ;  /* 0x000000a75636a810 */ /* 0x000fe20007ffe0ff */
[----:B------:R-:W-:Y:S01]  /*1670*/  @!P5 IMAD.MOV.U32 R84, RZ, RZ, 0x4 ;  /* 0x00000004ff54d424 */ /* 0x000fe200078e00ff */
[----:B------:R-:W-:Y:S01]  /*1680*/  @!P5 IADD3 R49, R49, 0x37, RZ ;  /* 0x000000373131d810 */ /* 0x000fe20007ffe0ff */
[----:B------:R0:W2:Y:S01]  /*1690*/  @!P6 LDG.E.CONSTANT R115, [R50.64] ;  /* 0x000000043273e981 */ /* 0x0000a2000c1e9900 */
[----:B------:R-:W-:-:S03]  /*16a0*/  IADD3 R83, R83, -0x50, RZ ;  /* 0xffffffb053537810 */ /* 0x000fc60007ffe0ff */
[----:B-1----:R-:W-:Y:S01]  /*16b0*/  @!P5 IMAD.WIDE R52, R49, R84, c[0x0][0x160] ;  /* 0x000058003134d625 */ /* 0x002fe200078e0254 */
[----:B------:R-:W-:-:S03]  /*16c0*/  IADD3 R49, R83, -0x1, RZ ;  /* 0xffffffff53317810 */ /* 0x000fc60007ffe0ff */
[----:B0-----:R-:W-:Y:S01]  /*16d0*/  @!P2 IMAD.WIDE R50, R54, R55, c[0x0][0x160] ;  /* 0x000058003632a625 */ /* 0x001fe200078e0237 */
[C---:B------:R-:W-:Y:S01]  /*16e0*/  IADD3 R86, R82.reuse, 0x3, RZ ;  /* 0x0000000352567810 */ /* 0x040fe20007ffe0ff */
[----:B------:R0:W2:Y:S01]  /*16f0*/  @!P5 LDG.E.CONSTANT R114, [R52.64] ;  /* 0x000000043472d981 */ /* 0x0000a2000c1e9900 */
[----:B------:R-:W-:-:S03]  /*1700*/  IADD3 R82, R82, 0x5, RZ ;  /* 0x0000000552527810 */ /* 0x000fc60007ffe0ff */
[----:B------:R1:W2:Y:S01]  /*1710*/  @!P2 LDG.E.CONSTANT R113, [R50.64] ;  /* 0x000000043271a981 */ /* 0x0002a2000c1e9900 */
[----:B------:R-:W-:Y:S02]  /*1720*/  ISETP.GT.U32.OR P2, PT, R49, 0x37, P0 ;  /* 0x000000373100780c */ /* 0x000fe40000744470 */
[----:B------:R-:W-:Y:S02]  /*1730*/  IADD3 R84, R148, 0xfc0, RZ ;  /* 0x00000fc094547810 */ /* 0x000fe40007ffe0ff */
[----:B------:R-:W-:Y:S02]  /*1740*/  @!P4 IADD3 R49, R85, 0x4670, RZ ;  /* 0x000046705531c810 */ /* 0x000fe40007ffe0ff */
[----:B------:R-:W-:Y:S02]  /*1750*/  ISETP.GT.U32.OR P6, PT, R86, 0x37, P0 ;  /* 0x000000375600780c */ /* 0x000fe400007c4470 */
[----:B------:R-:W-:Y:S01]  /*1760*/  ISETP.GT.U32.OR P5, PT, R82, 0x37, P0 ;  /* 0x000000375200780c */ /* 0x000fe200007a4470 */
[----:B------:R-:W-:Y:S01]  /*1770*/  @!P4 IMAD.MOV.U32 R82, RZ, RZ, 0x4 ;  /* 0x00000004ff52c424 */ /* 0x000fe200078e00ff */
[----:B------:R-:W-:-:S02]  /*1780*/  @!P1 IADD3 R54, R84, 0x4670, RZ ;  /* 0x0000467054369810 */ /* 0x000fc40007ffe0ff */
[----:B------:R-:W-:Y:S02]  /*1790*/  @!P3 IADD3 R55, R84, 0x4670, RZ ;  /* 0x000046705437b810 */ /* 0x000fe40007ffe0ff */
[----:B------:R-:W-:Y:S02]  /*17a0*/  @!P4 IADD3 R49, R49, 0x117, RZ ;  /* 0x000001173131c810 */ /* 0x000fe40007ffe0ff */
[----:B0-----:R-:W-:Y:S02]  /*17b0*/  @!P1 IADD3 R52, R54, -0x39, RZ ;  /* 0xffffffc736349810 */ /* 0x001fe40007ffe0ff */
[----:B-1----:R-:W-:Y:S01]  /*17c0*/  @!P3 IADD3 R50, R55, 0x37, RZ ;  /* 0x000000373732b810 */ /* 0x002fe20007ffe0ff */
[----:B------:R-:W-:Y:S01]  /*17d0*/  @!P4 IMAD.WIDE R54, R49, R82, c[0x0][0x160] ;  /* 0x000058003136c625 */ /* 0x000fe200078e0252 */
[----:B------:R-:W-:-:S03]  /*17e0*/  IADD3 R49, R83, 0x1, RZ ;  /* 0x0000000153317810 */ /* 0x000fc60007ffe0ff */
[----:B------:R-:W-:Y:S01]  /*17f0*/  @!P1 IMAD.MOV.U32 R53, RZ, RZ, 0x4 ;  /* 0x00000004ff359424 */ /* 0x000fe200078e00ff */
[----:B------:R0:W2:Y:S01]  /*1800*/  @!P4 LDG.E.CONSTANT R112, [R54.64] ;  /* 0x000000043670c981 */ /* 0x0000a2000c1e9900 */
[----:B------:R-:W-:Y:S02]  /*1810*/  ISETP.GT.U32.OR P4, PT, R49, 0x37, P0 ;  /* 0x000000373100780c */ /* 0x000fe40000784470 */
[----:B------:R-:W-:Y:S01]  /*1820*/  @!P6 IADD3 R49, R84, 0x4670, RZ ;  /* 0x000046705431e810 */ /* 0x000fe20007ffe0ff */
[----:B------:R-:W-:Y:S01]  /*1830*/  @!P1 IMAD.WIDE R52, R52, R53, c[0x0][0x160] ;  /* 0x0000580034349625 */ /* 0x000fe200078e0235 */
[----:B------:R-:W-:Y:S02]  /*1840*/  IADD3 R82, R83, 0x3, RZ ;  /* 0x0000000353527810 */ /* 0x000fe40007ffe0ff */
[----:B------:R-:W-:Y:S01]  /*1850*/  @!P5 IADD3 R85, R84, 0x4670, RZ ;  /* 0x000046705455d810 */ /* 0x000fe20007ffe0ff */
[----:B------:R-:W-:Y:S01]  /*1860*/  @!P3 IMAD.MOV.U32 R51, RZ, RZ, 0x4 ;  /* 0x00000004ff33b424 */ /* 0x000fe200078e00ff */
[----:B------:R-:W-:Y:S01]  /*1870*/  @!P6 IADD3 R49, R49, 0xa7, RZ ;  /* 0x000000a73131e810 */ /* 0x000fe20007ffe0ff */
[----:B------:R-:W-:Y:S01]  /*1880*/  @!P6 IMAD.MOV.U32 R84, RZ, RZ, 0x4 ;  /* 0x00000004ff54e424 */ /* 0x000fe200078e00ff */
[----:B------:R1:W2:Y:S01]  /*1890*/  @!P1 LDG.E.CONSTANT R111, [R52.64] ;  /* 0x00000004346f9981 */ /* 0x0002a2000c1e9900 */
[----:B------:R-:W-:Y:S01]  /*18a0*/  @!P3 IMAD.WIDE R50, R50, R51, c[0x0][0x160] ;  /* 0x000058003232b625 */ /* 0x000fe200078e0233 */
[----:B------:R-:W-:-:S02]  /*18b0*/  ISETP.GT.U32.OR P1, PT, R82, 0x37, P0 ;  /* 0x000000375200780c */ /* 0x000fc40000724470 */
[----:B0-----:R-:W-:Y:S01]  /*18c0*/  @!P5 IADD3 R54, R85, 0x117, RZ ;  /* 0x000001175536d810 */ /* 0x001fe20007ffe0ff */
[----:B------:R-:W-:Y:S01]  /*18d0*/  @!P5 IMAD.MOV.U32 R87, RZ, RZ, 0x4 ;  /* 0x00000004ff57d424 */ /* 0x000fe200078e00ff */
[----:B------:R-:W-:Y:S01]  /*18e0*/  IADD3 R82, R36, 0x58, RZ ;  /* 0x0000005824527810 */ /* 0x000fe20007ffe0ff */
[----:B------:R0:W2:Y:S01]  /*18f0*/  @!P3 LDG.E.CONSTANT R110, [R50.64] ;  /* 0x00000004326eb981 */ /* 0x0000a2000c1e9900 */
[----:B-1----:R-:W-:Y:S01]  /*1900*/  @!P6 IMAD.WIDE R52, R49, R84, c[0x0][0x160] ;  /* 0x000058003134e625 */ /* 0x002fe200078e0254 */
[----:B------:R-:W-:Y:S02]  /*1910*/  IADD3 R84, R148, 0x1180, RZ ;  /* 0x0000118094547810 */ /* 0x000fe40007ffe0ff */
[----:B------:R-:W-:Y:S02]  /*1920*/  IADD3 R55, R82, -0x50, RZ ;  /* 0xffffffb052377810 */ /* 0x000fe40007ffe0ff */
[----:B------:R-:W-:Y:S01]  /*1930*/  IADD3 R83, R83, 0x5, RZ ;  /* 0x0000000553537810 */ /* 0x000fe20007ffe0ff */
[----:B------:R-:W-:Y:S01]  /*1940*/  @!P2 IMAD.MOV.U32 R86, RZ, RZ, 0x4 ;  /* 0x00000004ff56a424 */ /* 0x000fe200078e00ff */
[----:B------:R-:W-:Y:S01]  /*1950*/  @!P2 IADD3 R49, R84, 0x5080, RZ ;  /* 0x000050805431a810 */ /* 0x000fe20007ffe0ff */
[----:B0-----:R-:W-:Y:S01]  /*1960*/  @!P5 IMAD.WIDE R50, R54, R87, c[0x0][0x160] ;  /* 0x000058003632d625 */ /* 0x001fe200078e0257 */
[----:B------:R-:W-:Y:S01]  /*1970*/  @!P4 IADD3 R54, R84, 0x5080, RZ ;  /* 0x000050805436c810 */ /* 0x000fe20007ffe0ff */
[----:B------:R0:W2:Y:S01]  /*1980*/  @!P6 LDG.E.CONSTANT R109, [R52.64] ;  /* 0x00000004346de981 */ /* 0x0000a2000c1e9900 */
[----:B------:R-:W-:-:S02]  /*1990*/  IADD3 R55, R55, -0x1, RZ ;  /* 0xffffffff37377810 */ /* 0x000fc40007ffe0ff */
[----:B------:R-:W-:Y:S01]  /*19a0*/  ISETP.GT.U32.OR P3, PT, R83, 0x37, P0 ;  /* 0x000000375300780c */ /* 0x000fe20000764470 */
[----:B------:R-:W-:Y:S01]  /*19b0*/  @!P4 IMAD.MOV.U32 R83, RZ, RZ, 0x4 ;  /* 0x00000004ff53c424 */ /* 0x000fe200078e00ff */
[----:B------:R-:W-:Y:S01]  /*19c0*/  @!P2 IADD3 R49, R49, -0x39, RZ ;  /* 0xffffffc73131a810 */ /* 0x000fe20007ffe0ff */
[----:B------:R1:W2:Y:S01]  /*19d0*/  @!P5 LDG.E.CONSTANT R108, [R50.64] ;  /* 0x00000004326cd981 */ /* 0x0002a2000c1e9900 */
[----:B------:R-:W-:Y:S02]  /*19e0*/  @!P4 IADD3 R54, R54, 0x37, RZ ;  /* 0x000000373636c810 */ /* 0x000fe40007ffe0ff */
[----:B------:R-:W-:Y:S02]  /*19f0*/  IADD3 R82, R82, -0x5a, RZ ;  /* 0xffffffa652527810 */ /* 0x000fe40007ffe0ff */
[----:B------:R-:W-:Y:S01]  /*1a00*/  ISETP.GT.U32.OR P6, PT, R55, 0x37, P0 ;  /* 0x000000373700780c */ /* 0x000fe200007c4470 */
[----:B0-----:R-:W-:Y:S01]  /*1a10*/  @!P2 IMAD.WIDE R52, R49, R86, c[0x0][0x160] ;  /* 0x000058003134a625 */ /* 0x001fe200078e0256 */
[----:B------:R-:W-:-:S02]  /*1a20*/  IADD3 R55, R82, 0x1, RZ ;  /* 0x0000000152377810 */ /* 0x000fc40007ffe0ff */
[----:B------:R-:W-:Y:S01]  /*1a30*/  IADD3 R49, R82, 0x3, RZ ;  /* 0x0000000352317810 */ /* 0x000fe20007ffe0ff */
[----:B-1----:R-:W-:Y:S01]  /*1a40*/  @!P4 IMAD.WIDE R50, R54, R83, c[0x0][0x160] ;  /* 0x000058003632c625 */ /* 0x002fe200078e0253 */
[----:B------:R-:W-:Y:S01]  /*1a50*/  IADD3 R82, R82, 0x5, RZ ;  /* 0x0000000552527810 */ /* 0x000fe20007ffe0ff */
[----:B------:R0:W2:Y:S01]  /*1a60*/  @!P2 LDG.E.CONSTANT R107, [R52.64] ;  /* 0x00000004346ba981 */ /* 0x0000a2000c1e9900 */
[----:B------:R-:W-:-:S03]  /*1a70*/  @!P1 IADD3 R54, R84, 0x5080, RZ ;  /* 0x0000508054369810 */ /* 0x000fc60007ffe0ff */
[----:B------:R1:W2:Y:S01]  /*1a80*/  @!P4 LDG.E.CONSTANT R106, [R50.64] ;  /* 0x00000004326ac981 */ /* 0x0002a2000c1e9900 */
[----:B------:R-:W-:Y:S02]  /*1a90*/  ISETP.GT.U32.OR P4, PT, R82, 0x37, P0 ;  /* 0x000000375200780c */ /* 0x000fe40000784470 */
[----:B------:R-:W-:Y:S02]  /*1aa0*/  ISETP.GT.U32.OR P2, PT, R49, 0x37, P0 ;  /* 0x000000373100780c */ /* 0x000fe40000744470 */
[----:B------:R-:W-:Y:S02]  /*1ab0*/  IADD3 R82, R36, 0x60, RZ ;  /* 0x0000006024527810 */ /* 0x000fe40007ffe0ff */
[----:B------:R-:W-:Y:S02]  /*1ac0*/  IADD3 R85, R148, 0x1340, RZ ;  /* 0x0000134094557810 */ /* 0x000fe40007ffe0ff */
[----:B0-----:R-:W-:Y:S02]  /*1ad0*/  @!P3 IADD3 R52, R84, 0x5080, RZ ;  /* 0x000050805434b810 */ /* 0x001fe40007ffe0ff */
[----:B------:R-:W-:Y:S01]  /*1ae0*/  ISETP.GT.U32.OR P5, PT, R55, 0x37, P0 ;  /* 0x000000373700780c */ /* 0x000fe200007a4470 */
[----:B------:R-:W-:Y:S01]  /*1af0*/  @!P1 IMAD.MOV.U32 R55, RZ, RZ, 0x4 ;  /* 0x00000004ff379424 */ /* 0x000fe200078e00ff */
[----:B------:R-:W-:Y:S01]  /*1b00*/  @!P1 IADD3 R54, R54, 0xa7, RZ ;  /* 0x000000a736369810 */ /* 0x000fe20007ffe0ff */
[----:B------:R-:W-:Y:S01]  /*1b10*/  @!P3 IMAD.MOV.U32 R53, RZ, RZ, 0x4 ;  /* 0x00000004ff35b424 */ /* 0x000fe200078e00ff */
[----:B------:R-:W-:-:S02]  /*1b20*/  IADD3 R83, R82, -0x5a, RZ ;  /* 0xffffffa652537810 */ /* 0x000fc40007ffe0ff */
[----:B------:R-:W-:Y:S02]  /*1b30*/  @!P6 IADD3 R49, R85, 0x5080, RZ ;  /* 0x000050805531e810 */ /* 0x000fe40007ffe0ff */
[----:B------:R-:W-:Y:S01]  /*1b40*/  @!P3 IADD3 R52, R52, 0x117, RZ ;  /* 0x000001173434b810 */ /* 0x000fe20007ffe0ff */
[----:B------:R-:W-:Y:S01]  /*1b50*/  @!P1 IMAD.WIDE R54, R54, R55, c[0x0][0x160] ;  /* 0x0000580036369625 */ /* 0x000fe200078e0237 */
[----:B------:R-:W-:Y:S02]  /*1b60*/  @!P6 IADD3 R49, R49, -0x39, RZ ;  /* 0xffffffc73131e810 */ /* 0x000fe40007ffe0ff */
[C---:B------:R-:W-:Y:S01]  /*1b70*/  IADD3 R84, R83.reuse, -0x1, RZ ;  /* 0xffffffff53547810 */ /* 0x040fe20007ffe0ff */
[----:B-1----:R-:W-:Y:S02]  /*1b80*/  @!P6 IMAD.MOV.U32 R50, RZ, RZ, 0x4 ;  /* 0x00000004ff32e424 */ /* 0x002fe400078e00ff */
[----:B------:R-:W-:Y:S01]  /*1b90*/  @!P3 IMAD.WIDE R52, R52, R53, c[0x0][0x160] ;  /* 0x000058003434b625 */ /* 0x000fe200078e0235 */
[----:B------:R-:W-:Y:S01]  /*1ba0*/  IADD3 R83, R83, 0x1, RZ ;  /* 0x0000000153537810 */ /* 0x000fe20007ffe0ff */
[----:B------:R0:W2:Y:S01]  /*1bb0*/  @!P1 LDG.E.CONSTANT R105, [R54.64] ;  /* 0x0000000436699981 */ /* 0x0000a2000c1e9900 */
[----:B------:R-:W-:Y:S01]  /*1bc0*/  ISETP.GT.U32.OR P1, PT, R84, 0x37, P0 ;  /* 0x000000375400780c */ /* 0x000fe20000724470 */
[----:B------:R-:W-:Y:S01]  /*1bd0*/  @!P6 IMAD.WIDE R50, R49, R50, c[0x0][0x160] ;  /* 0x000058003132e625 */ /* 0x000fe200078e0232 */
[C---:B------:R-:W-:Y:S01]  /*1be0*/  @!P2 IADD3 R84, R85.reuse, 0x5a90, RZ ;  /* 0x00005a905554a810 */ /* 0x040fe20007ffe0ff */
[----:B------:R1:W2:Y:S01]  /*1bf0*/  @!P3 LDG.E.CONSTANT R104, [R52.64] ;  /* 0x000000043468b981 */ /* 0x0002a2000c1e9900 */
[----:B------:R-:W-:-:S02]  /*1c00*/  @!P5 IADD3 R49, R85, 0x5a90, RZ ;  /* 0x00005a905531d810 */ /* 0x000fc40007ffe0ff */
[----:B------:R-:W-:Y:S01]  /*1c10*/  ISETP.GT.U32.OR P3, PT, R83, 0x37, P0 ;  /* 0x000000375300780c */ /* 0x000fe20000764470 */
[----:B------:R-:W-:Y:S01]  /*1c20*/  @!P5 IMAD.MOV.U32 R86, RZ, RZ, 0x4 ;  /* 0x00000004ff56d424 */ /* 0x000fe200078e00ff */
[----:B------:R-:W-:Y:S01]  /*1c30*/  IADD3 R83, R36, 0x68, RZ ;  /* 0x0000006824537810 */ /* 0x000fe20007ffe0ff */
[----:B0-----:R-:W-:Y:S01]  /*1c40*/  @!P2 IMAD.MOV.U32 R55, RZ, RZ, 0x4 ;  /* 0x00000004ff37a424 */ /* 0x001fe200078e00ff */
[----:B------:R-:W-:Y:S01]  /*1c50*/  @!P2 IADD3 R54, R84, 0xa7, RZ ;  /* 0x000000a75436a810 */ /* 0x000fe20007ffe0ff */
[----:B------:R0:W2:Y:S01]  /*1c60*/  @!P6 LDG.E.CONSTANT R103, [R50.64] ;  /* 0x000000043267e981 */ /* 0x0000a2000c1e9900 */
[----:B------:R-:W-:Y:S02]  /*1c70*/  IADD3 R82, R82, -0x64, RZ ;  /* 0xffffff9c52527810 */ /* 0x000fe40007ffe0ff */
[----:B------:R-:W-:Y:S02]  /*1c80*/  @!P5 IADD3 R49, R49, 0x37, RZ ;  /* 0x000000373131d810 */ /* 0x000fe40007ffe0ff */
[----:B------:R-:W-:-:S02]  /*1c90*/  IADD3 R84, R83, -0x64, RZ ;  /* 0xffffff9c53547810 */ /* 0x000fc40007ffe0ff */
[----:B------:R-:W-:Y:S01]  /*1ca0*/  IADD3 R87, R82, 0x3, RZ ;  /* 0x0000000352577810 */ /* 0x000fe20007ffe0ff */
[----:B-1----:R-:W-:Y:S01]  /*1cb0*/  @!P5 IMAD.WIDE R52, R49, R86, c[0x0][0x160] ;  /* 0x000058003134d625 */ /* 0x002fe200078e0256 */
[----:B------:R-:W-:-:S03]  /*1cc0*/  IADD3 R49, R84, -0x1, RZ ;  /* 0xffffffff54317810 */ /* 0x000fc60007ffe0ff */
[----:B0-----:R-:W-:Y:S01]  /*1cd0*/  @!P2 IMAD.WIDE R50, R54, R55, c[0x0][0x160] ;  /* 0x000058003632a625 */ /* 0x001fe200078e0237 */
[----:B------:R-:W-:Y:S01]  /*1ce0*/  IADD3 R86, R148, 0x1500, RZ ;  /* 0x0000150094567810 */ /* 0x000fe20007ffe0ff */
[----:B------:R0:W2:Y:S01]  /*1cf0*/  @!P5 LDG.E.CONSTANT R102, [R52.64] ;  /* 0x000000043466d981 */ /* 0x0000a2000c1e9900 */
[----:B------:R-:W-:Y:S02]  /*1d00*/  ISETP.GT.U32.OR P6, PT, R87, 0x37, P0 ;  /* 0x000000375700780c */ /* 0x000fe400007c4470 */
[----:B------:R-:W-:Y:S01]  /*1d10*/  @!P4 IADD3 R54, R85, 0x5a90, RZ ;  /* 0x00005a905536c810 */ /* 0x000fe20007ffe0ff */
[----:B------:R1:W2:Y:S01]  /*1d20*/  @!P2 LDG.E.CONSTANT R101, [R50.64] ;  /* 0x000000043265a981 */ /* 0x0002a2000c1e9900 */
[----:B------:R-:W-:Y:S02]  /*1d30*/  ISETP.GT.U32.OR P2, PT, R49, 0x37, P0 ;  /* 0x000000373100780c */ /* 0x000fe40000744470 */
[----:B------:R-:W-:Y:S01]  /*1d40*/  @!P1 IADD3 R49, R86, 0x5a90, RZ ;  /* 0x00005a9056319810 */ /* 0x000fe20007ffe0ff */
[----:B------:R-:W-:Y:S01]  /*1d50*/  @!P4 IMAD.MOV.U32 R55, RZ, RZ, 0x4 ;  /* 0x00000004ff37c424 */ /* 0x000fe200078e00ff */
[----:B------:R-:W-:-:S02]  /*1d60*/  @!P4 IADD3 R54, R54, 0x117, RZ ;  /* 0x000001173636c810 */ /* 0x000fc40007ffe0ff */
[----:B------:R-:W-:Y:S01]  /*1d70*/  IADD3 R82, R82, 0x5, RZ ;  /* 0x0000000552527810 */ /* 0x000fe20007ffe0ff */
[----:B0-----:R-:W-:Y:S01]  /*1d80*/  @!P1 IMAD.MOV.U32 R52, RZ, RZ, 0x4 ;  /* 0x00000004ff349424 */ /* 0x001fe200078e00ff */
[----:B------:R-:W-:Y:S02]  /*1d90*/  @!P3 IADD3 R53, R86, 0x5a90, RZ ;  /* 0x00005a905635b810 */ /* 0x000fe40007ffe0ff */
[----:B------:R-:W-:Y:S01]  /*1da0*/  @!P1 IADD3 R49, R49, -0x39, RZ ;  /* 0xffffffc731319810 */ /* 0x000fe20007ffe0ff */
[----:B------:R-:W-:Y:S01]  /*1db0*/  @!P4 IMAD.WIDE R54, R54, R55, c[0x0][0x160] ;  /* 0x000058003636c625 */ /* 0x000fe200078e0237 */
[----:B------:R-:W-:Y:S02]  /*1dc0*/  ISETP.GT.U32.OR P5, PT, R82, 0x37, P0 ;  /* 0x000000375200780c */ /* 0x000fe400007a4470 */
[----:B-1----:R-:W-:Y:S01]  /*1dd0*/  @!P3 IADD3 R50, R53, 0x37, RZ ;  /* 0x000000373532b810 */ /* 0x002fe20007ffe0ff */
        /* <DEDUP_REMOVED lines=8> */
[----:B0-----:R-:W-:Y:S01]  /*1e60*/  @!P6 IMAD.MOV.U32 R54, RZ, RZ, 0x4 ;  /* 0x00000004ff36e424 */ /* 0x001fe200078e00ff */
[----:B------:R-:W-:Y:S02]  /*1e70*/  IADD3 R84, R84, 0x3, RZ ;  /* 0x0000000354547810 */ /* 0x000fe40007ffe0ff */
[----:B------:R-:W-:Y:S01]  /*1e80*/  IADD3 R82, R82, -0x6e, RZ ;  /* 0xffffff9252527810 */ /* 0x000fe20007ffe0ff */
[----:B-1----:R-:W-:Y:S01]  /*1e90*/  @!P6 IMAD.WIDE R52, R49, R54, c[0x0][0x160] ;  /* 0x000058003134e625 */ /* 0x002fe200078e0236 */
[----:B------:R-:W-:-:S02]  /*1ea0*/  ISETP.GT.U32.OR P1, PT, R84, 0x37, P0 ;  /* 0x000000375400780c */ /* 0x000fc40000724470 */
[----:B------:R-:W-:Y:S01]  /*1eb0*/  IADD3 R49, R82, -0x1, RZ ;  /* 0xffffffff52317810 */ /* 0x000fe20007ffe0ff */
[----:B------:R-:W-:Y:S01]  /*1ec0*/  @!P3 IMAD.MOV.U32 R51, RZ, RZ, 0x4 ;  /* 0x00000004ff33b424 */ /* 0x000fe200078e00ff */
[----:B------:R-:W-:Y:S01]  /*1ed0*/  IADD3 R84, R148, 0x16c0, RZ ;  /* 0x000016c094547810 */ /* 0x000fe20007ffe0ff */
[----:B------:R0:W2:Y:S01]  /*1ee0*/  @!P6 LDG.E.CONSTANT R97, [R52.64] ;  /* 0x000000043461e981 */ /* 0x0000a2000c1e9900 */
[----:B------:R-:W-:Y:S01]  /*1ef0*/  ISETP.GT.U32.OR P6, PT, R49, 0x37, P0 ;  /* 0x000000373100780c */ /* 0x000fe200007c4470 */
[----:B------:R-:W-:Y:S01]  /*1f00*/  @!P3 IMAD.WIDE R50, R50, R51, c[0x0][0x160] ;  /* 0x000058003232b625 */ /* 0x000fe200078e0233 */
[----:B------:R-:W-:Y:S02]  /*1f10*/  IADD3 R83, R83, -0x6e, RZ ;  /* 0xffffff9253537810 */ /* 0x000fe40007ffe0ff */
[----:B------:R-:W-:Y:S02]  /*1f20*/  @!P5 IADD3 R86, R86, 0x64a0, RZ ;  /* 0x000064a05656d810 */ /* 0x000fe40007ffe0ff */
[----:B------:R-:W-:Y:S01]  /*1f30*/  @!P2 IADD3 R49, R84, 0x64a0, RZ ;  /* 0x000064a05431a810 */ /* 0x000fe20007ffe0ff */
[----:B------:R1:W2:Y:S01]  /*1f40*/  @!P3 LDG.E.CONSTANT R98, [R50.64] ;  /* 0x000000043262b981 */ /* 0x0002a2000c1e9900 */
[----:B------:R-:W-:-:S02]  /*1f50*/  IADD3 R83, R83, 0x5, RZ ;  /* 0x0000000553537810 */ /* 0x000fc40007ffe0ff */
[----:B------:R-:W-:Y:S01]  /*1f60*/  @!P2 IADD3 R49, R49, -0x39, RZ ;  /* 0xffffffc73131a810 */ /* 0x000fe20007ffe0ff */
[----:B------:R-:W-:Y:S01]  /*1f70*/  @!P5 IMAD.MOV.U32 R55, RZ, RZ, 0x4 ;  /* 0x00000004ff37d424 */ /* 0x000fe200078e00ff */
[----:B------:R-:W-:Y:S02]  /*1f80*/  @!P4 IADD3 R54, R84, 0x64a0, RZ ;  /* 0x000064a05436c810 */ /* 0x000fe40007ffe0ff */
        /* <DEDUP_REMOVED lines=20> */
[----:B------:R-:W-:Y:S01]  /*20d0*/  @!P3 IMAD.MOV.U32 R83, RZ, RZ, 0x4 ;  /* 0x00000004ff53b424 */ /* 0x000fe200078e00ff */
[----:B------:R-:W-:Y:S01]  /*20e0*/  @!P3 IADD3 R54, R54, 0x117, RZ ;  /* 0x000001173636b810 */ /* 0x000fe20007ffe0ff */
[----:B------:R1:W2:Y:S02]  /*20f0*/  @!P4 LDG.E.CONSTANT R94, [R50.64] ;  /* 0x00000004325ec981 */ /* 0x0002a4000c1e9900 */
[----:B0-----:R-:W-:Y:S01]  /*2100*/  @!P1 IMAD.WIDE R52, R49, R84, c[0x0][0x160] ;  /* 0x0000580031349625 */ /* 0x001fe200078e0254 */
[----:B------:R-:W-:-:S02]  /*2110*/  IADD3 R49, R55, -0x1, RZ ;  /* 0xffffffff37317810 */ /* 0x000fc40007ffe0ff */
[----:B------:R-:W-:Y:S02]  /*2120*/  IADD3 R84, R148, 0x1880, RZ ;  /* 0x0000188094547810 */ /* 0x000fe40007ffe0ff */
[----:B------:R0:W2:Y:S01]  /*2130*/  @!P1 LDG.E.CONSTANT R93, [R52.64] ;  /* 0x00000004345d9981 */ /* 0x0000a2000c1e9900 */
[----:B------:R-:W-:Y:S01]  /*2140*/  ISETP.GT.U32.OR P1, PT, R49, 0x37, P0 ;  /* 0x000000373100780c */ /* 0x000fe20000724470 */
[----:B-1----:R-:W-:Y:S01]  /*2150*/  @!P3 IMAD.WIDE R50, R54, R83, c[0x0][0x160] ;  /* 0x000058003632b625 */ /* 0x002fe200078e0253 */
[C---:B------:R-:W-:Y:S02]  /*2160*/  @!P6 IADD3 R49, R84.reuse, 0x6eb0, RZ ;  /* 0x00006eb05431e810 */ /* 0x040fe40007ffe0ff */
[----:B------:R-:W-:Y:S01]  /*2170*/  @!P5 IADD3 R54, R84, 0x6eb0, RZ ;  /* 0x00006eb05436d810 */ /* 0x000fe20007ffe0ff */
[----:B------:R-:W-:Y:S01]  /*2180*/  @!P6 IMAD.MOV.U32 R86, RZ, RZ, 0x4 ;  /* 0x00000004ff56e424 */ /* 0x000fe200078e00ff */
[----:B------:R-:W-:Y:S01]  /*2190*/  IADD3 R82, R82, 0x5, RZ ;  /* 0x0000000552527810 */ /* 0x000fe20007ffe0ff */
[----:B------:R-:W-:Y:S01]  /*21a0*/  @!P5 IMAD.MOV.U32 R83, RZ, RZ, 0x4 ;  /* 0x00000004ff53d424 */ /* 0x000fe200078e00ff */
[----:B------:R-:W-:Y:S01]  /*21b0*/  @!P6 IADD3 R49, R49, -0x39, RZ ;  /* 0xffffffc73131e810 */ /* 0x000fe20007ffe0ff */
[----:B------:R1:W2:Y:S01]  /*21c0*/  @!P3 LDG.E.CONSTANT R92, [R50.64] ;  /* 0x00000004325cb981 */ /* 0x0002a2000c1e9900 */
[----:B------:R-:W-:-:S02]  /*21d0*/  @!P5 IADD3 R54, R54, 0x37, RZ ;  /* 0x000000373636d810 */ /* 0x000fc40007ffe0ff */
[----:B------:R-:W-:Y:S01]  /*21e0*/  ISETP.GT.U32.OR P4, PT, R82, 0x37, P0 ;  /* 0x000000375200780c */ /* 0x000fe20000784470 */
[----:B0-----:R-:W-:Y:S01]  /*21f0*/  @!P6 IMAD.WIDE R52, R49, R86, c[0x0][0x160] ;  /* 0x000058003134e625 */ /* 0x001fe200078e0256 */
[C---:B------:R-:W-:Y:S02]  /*2200*/  IADD3 R82, R55.reuse, 0x1, RZ ;  /* 0x0000000137527810 */ /* 0x040fe40007ffe0ff */
[C---:B------:R-:W-:Y:S01]  /*2210*/  IADD3 R49, R55.reuse, 0x3, RZ ;  /* 0x0000000337317810 */ /* 0x040fe20007ffe0ff */
[----:B-1----:R-:W-:Y:S01]  /*2220*/  @!P5 IMAD.WIDE R50, R54, R83, c[0x0][0x160] ;  /* 0x000058003632d625 */ /* 0x002fe200078e0253 */
[----:B------:R-:W-:Y:S01]  /*2230*/  IADD3 R55, R55, 0x5, RZ ;  /* 0x0000000537377810 */ /* 0x000fe20007ffe0ff */
[----:B------:R-:W-:Y:S01]  /*2240*/  CS2R R88, SRZ ;  /* 0x0000000000587805 */ /* 0x000fe2000001ff00 */
[----:B------:R-:W-:Y:S01]  /*2250*/  @!P2 IADD3 R54, R84, 0x6eb0, RZ ;  /* 0x00006eb05436a810 */ /* 0x000fe20007ffe0ff */
[----:B------:R0:W2:Y:S01]  /*2260*/  @!P6 LDG.E.CONSTANT R91, [R52.64] ;  /* 0x00000004345be981 */ /* 0x0000a2000c1e9900 */
[----:B------:R-:W-:-:S02]  /*2270*/  ISETP.GT.U32.OR P3, PT, R82, 0x37, P0 ;  /* 0x000000375200780c */ /* 0x000fc40000764470 */
[----:B------:R-:W-:Y:S01]  /*2280*/  IADD3 R82, R36, 0x80, RZ ;  /* 0x0000008024527810 */ /* 0x000fe20007ffe0ff */
[----:B------:R1:W2:Y:S01]  /*2290*/  @!P5 LDG.E.CONSTANT R90, [R50.64] ;  /* 0x00000004325ad981 */ /* 0x0002a2000c1e9900 */
[----:B------:R-:W-:Y:S01]  /*22a0*/  ISETP.GT.U32.OR P5, PT, R55, 0x37, P0 ;  /* 0x000000373700780c */ /* 0x000fe200007a4470 */
[----:B------:R-:W-:Y:S01]  /*22b0*/  @!P2 IMAD.MOV.U32 R55, RZ, RZ, 0x4 ;  /* 0x00000004ff37a424 */ /* 0x000fe200078e00ff */
[----:B------:R-:W-:Y:S02]  /*22c0*/  @!P2 IADD3 R54, R54, 0xa7, RZ ;  /* 0x000000a73636a810 */ /* 0x000fe40007ffe0ff */
[----:B------:R-:W-:Y:S02]  /*22d0*/  IADD3 R83, R82, -0x78, RZ ;  /* 0xffffff8852537810 */ /* 0x000fe40007ffe0ff */
[----:B0-----:R-:W-:Y:S01]  /*22e0*/  @!P4 IADD3 R52, R84, 0x6eb0, RZ ;  /* 0x00006eb05434c810 */ /* 0x001fe20007ffe0ff */
[----:B------:R-:W-:Y:S01]  /*22f0*/  @!P2 IMAD.WIDE R54, R54, R55, c[0x0][0x160] ;  /* 0x000058003636a625 */ /* 0x000fe200078e0237 */
[----:B------:R-:W-:-:S02]  /*2300*/  ISETP.GT.U32.OR P6, PT, R49, 0x37, P0 ;  /* 0x000000373100780c */ /* 0x000fc400007c4470 */
[----:B------:R-:W-:Y:S02]  /*2310*/  IADD3 R83, R83, -0x1, RZ ;  /* 0xffffffff53537810 */ /* 0x000fe40007ffe0ff */
[----:B------:R-:W-:Y:S01]  /*2320*/  IADD3 R49, R148, 0x1a40, RZ ;  /* 0x00001a4094317810 */ /* 0x000fe20007ffe0ff */
[----:B------:R0:W2:Y:S01]  /*2330*/  @!P2 LDG.E.CONSTANT R89, [R54.64] ;  /* 0x000000043659a981 */ /* 0x0000a2000c1e9900 */
[----:B------:R-:W-:Y:S01]  /*2340*/  @!P4 IADD3 R52, R52, 0x117, RZ ;  /* 0x000001173434c810 */ /* 0x000fe20007ffe0ff */
[----:B------:R-:W-:Y:S01]  /*2350*/  @!P4 IMAD.MOV.U32 R53, RZ, RZ, 0x4 ;  /* 0x00000004ff35c424 */ /* 0x000fe200078e00ff */
[----:B------:R-:W-:Y:S02]  /*2360*/  ISETP.GT.U32.OR P2, PT, R83, 0x37, P0 ;  /* 0x000000375300780c */ /* 0x000fe40000744470 */
[C---:B------:R-:W-:Y:S02]  /*2370*/  @!P3 IADD3 R83, R49.reuse, 0x78c0, RZ ;  /* 0x000078c03153b810 */ /* 0x040fe40007ffe0ff */
[----:B-1----:R-:W-:Y:S01]  /*2380*/  @!P1 IADD3 R50, R49, 0x78c0, RZ ;  /* 0x000078c031329810 */ /* 0x002fe20007ffe0ff */
[----:B------:R-:W-:Y:S01]  /*2390*/  @!P4 IMAD.WIDE R52, R52, R53, c[0x0][0x160] ;  /* 0x000058003434c625 */ /* 0x000fe200078e0235 */
[----:B------:R-:W-:-:S02]  /*23a0*/  IADD3 R82, R82, -0x82, RZ ;  /* 0xffffff7e52527810 */ /* 0x000fc40007ffe0ff */
[----:B0-----:R-:W-:Y:S01]  /*23b0*/  @!P3 IADD3 R54, R83, 0x37, RZ ;  /* 0x000000375336b810 */ /* 0x001fe20007ffe0ff */
[----:B------:R-:W-:Y:S01]  /*23c0*/  @!P3 IMAD.MOV.U32 R151, RZ, RZ, 0x4 ;  /* 0x00000004ff97b424 */ /* 0x000fe200078e00ff */
[----:B------:R-:W-:Y:S01]  /*23d0*/  @!P1 IADD3 R50, R50, -0x39, RZ ;  /* 0xffffffc732329810 */ /* 0x000fe20007ffe0ff */
[----:B------:R-:W-:Y:S01]  /*23e0*/  @!P1 IMAD.MOV.U32 R51, RZ, RZ, 0x4 ;  /* 0x00000004ff339424 */ /* 0x000fe200078e00ff */
[----:B------:R-:W-:Y:S01]  /*23f0*/  IADD3 R84, R82, 0x1, RZ ;  /* 0x0000000152547810 */ /* 0x000fe20007ffe0ff */
[----:B------:R-:W-:Y:S01]  /*2400*/  CS2R R86, SRZ ;  /* 0x0000000000567805 */ /* 0x000fe2000001ff00 */
[----:B------:R0:W2:Y:S01]  /*2410*/  @!P4 LDG.E.CONSTANT R88, [R52.64] ;  /* 0x000000043458c981 */ /* 0x0000a2000c1e9900 */
[----:B------:R-:W-:Y:S01]  /*2420*/  @!P1 IMAD.WIDE R50, R50, R51, c[0x0][0x160] ;  /* 0x0000580032329625 */ /* 0x000fe200078e0233 */
[----:B------:R-:W-:Y:S02]  /*2430*/  ISETP.GT.U32.OR P4, PT, R84, 0x37, P0 ;  /* 0x000000375400780c */ /* 0x000fe40000784470 */
[----:B------:R-:W-:-:S02]  /*2440*/  IADD3 R83, R82, 0x3, RZ ;  /* 0x0000000352537810 */ /* 0x000fc40007ffe0ff */
[----:B------:R-:W-:Y:S01]  /*2450*/  @!P6 IADD3 R84, R49, 0x78c0, RZ ;  /* 0x000078c03154e810 */ /* 0x000fe20007ffe0ff */
[----:B------:R1:W2:Y:S01]  /*2460*/  @!P1 LDG.E.CONSTANT R87, [R50.64] ;  /* 0x0000000432579981 */ /* 0x0002a2000c1e9900 */
[----:B------:R-:W-:Y:S01]  /*2470*/  IADD3 R82, R82, 0x5, RZ ;  /* 0x0000000552527810 */ /* 0x000fe20007ffe0ff */
[----:B0-----:R-:W-:Y:S01]  /*2480*/  @!P3 IMAD.WIDE R52, R54, R151, c[0x0][0x160] ;  /* 0x000058003634b625 */ /* 0x001fe200078e0297 */
[----:B------:R-:W-:Y:S02]  /*2490*/  @!P6 IADD3 R55, R84, 0xa7, RZ ;  /* 0x000000a75437e810 */ /* 0x000fe40007ffe0ff */
[----:B------:R-:W-:Y:S02]  /*24a0*/  IADD3 R151, R148, 0x1c00, RZ ;  /* 0x00001c0094977810 */ /* 0x000fe40007ffe0ff */
[----:B------:R0:W2:Y:S01]  /*24b0*/  @!P3 LDG.E.CONSTANT R86, [R52.64] ;  /* 0x000000043456b981 */ /* 0x0000a2000c1e9900 */
[----:B------:R-:W-:Y:S01]  /*24c0*/  ISETP.GT.U32.OR P3, PT, R82, 0x37, P0 ;  /* 0x000000375200780c */ /* 0x000fe20000764470 */
[----:B------:R-:W-:Y:S01]  /*24d0*/  @!P6 IMAD.MOV.U32 R150, RZ, RZ, 0x4 ;  /* 0x00000004ff96e424 */ /* 0x000fe200078e00ff */
[----:B------:R-:W-:-:S02]  /*24e0*/  ISETP.GT.U32.OR P1, PT, R83, 0x37, P0 ;  /* 0x000000375300780c */ /* 0x000fc40000724470 */
[----:B------:R-:W-:Y:S01]  /*24f0*/  @!P5 IADD3 R82, R49, 0x78c0, RZ ;  /* 0x000078c03152d810 */ /* 0x000fe20007ffe0ff */
[----:B------:R-:W-:Y:S01]  /*2500*/  IMAD.MOV.U32 R85, RZ, RZ, RZ ;  /* 0x000000ffff557224 */ /* 0x000fe200078e00ff */
[----:B------:R-:W-:Y:S01]  /*2510*/  IADD3 R149, R147, -0x82, RZ ;  /* 0xffffff7e93957810 */ /* 0x000fe20007ffe0ff */
[----:B-1----:R-:W-:Y:S01]  /*2520*/  @!P6 IMAD.WIDE R50, R55, R150, c[0x0][0x160] ;  /* 0x000058003732e625 */ /* 0x002fe200078e0296 */
[----:B------:R-:W-:Y:S02]  /*2530*/  @!P2 IADD3 R49, R151, 0x78c0, RZ ;  /* 0x000078c09731a810 */ /* 0x000fe40007ffe0ff */
[----:B------:R-:W-:Y:S01]  /*2540*/  @!P5 IADD3 R82, R82, 0x117, RZ ;  /* 0x000001175252d810 */ /* 0x000fe20007ffe0ff */
[----:B------:R-:W-:Y:S01]  /*2550*/  @!P5 IMAD.MOV.U32 R83, RZ, RZ, 0x4 ;  /* 0x00000004ff53d424 */ /* 0x000fe200078e00ff */
[----:B------:R-:W-:Y:S01]  /*2560*/  IADD3 R54, R149, -0x1, RZ ;  /* 0xffffffff95367810 */ /* 0x000fe20007ffe0ff */
[----:B------:R-:W-:Y:S01]  /*2570*/  IMAD.MOV.U32 R84, RZ, RZ, RZ ;  /* 0x000000ffff547224 */ /* 0x000fe200078e00ff */
[----:B0-----:R-:W-:Y:S01]  /*2580*/  @!P4 IADD3 R52, R151, 0x82d0, RZ ;  /* 0x000082d09734c810 */ /* 0x001fe20007ffe0ff */
[----:B------:R-:W-:Y:S01]  /*2590*/  @!P2 IMAD.MOV.U32 R150, RZ, RZ, 0x4 ;  /* 0x00000004ff96a424 */ /* 0x000fe200078e00ff */
[----:B------:R-:W-:Y:S01]  /*25a0*/  @!P2 IADD3 R49, R49, -0x39, RZ ;  /* 0xffffffc73131a810 */ /* 0x000fe20007ffe0ff */
[----:B------:R0:W3:Y:S01]  /*25b0*/  @!P6 LDG.E.CONSTANT R85, [R50.64] ;  /* 0x000000043255e981 */ /* 0x0000e2000c1e9900 */
[----:B------:R-:W-:Y:S01]  /*25c0*/  @!P5 IMAD.WIDE R82, R82, R83, c[0x0][0x160] ;  /* 0x000058005252d625 */ /* 0x000fe200078e0253 */
[----:B------:R-:W-:-:S02]  /*25d0*/  ISETP.GT.U32.OR P6, PT, R54, 0x37, P0 ;  /* 0x000000373600780c */ /* 0x000fc400007c4470 */
[----:B------:R-:W-:Y:S01]  /*25e0*/  IADD3 R149, R149, 0x1, RZ ;  /* 0x0000000195957810 */ /* 0x000fe20007ffe0ff */
[----:B------:R-:W-:Y:S01]  /*25f0*/  CS2R R54, SRZ ;  /* 0x0000000000367805 */ /* 0x000fe2000001ff00 */
[----:B------:R1:W4:Y:S01]  /*2600*/  @!P5 LDG.E.CONSTANT R84, [R82.64] ;  /* 0x000000045254d981 */ /* 0x000322000c1e9900 */
[----:B0-----:R-:W-:Y:S01]  /*2610*/  @!P4 IADD3 R50, R52, 0x37, RZ ;  /* 0x000000373432c810 */ /* 0x001fe20007ffe0ff */
[----:B------:R-:W-:Y:S01]  /*2620*/  @!P2 IMAD.WIDE R52, R49, R150, c[0x0][0x160] ;  /* 0x000058003134a625 */ /* 0x000fe200078e0296 */
[----:B------:R-:W-:Y:S02]  /*2630*/  @!P1 IADD3 R49, R151, 0x82d0, RZ ;  /* 0x000082d097319810 */ /* 0x000fe40007ffe0ff */
[----:B------:R-:W-:Y:S01]  /*2640*/  IADD3 R150, R147, -0x8c, RZ ;  /* 0xffffff7493967810 */ /* 0x000fe20007ffe0ff */
[----:B------:R-:W-:Y:S01]  /*2650*/  @!P4 IMAD.MOV.U32 R51, RZ, RZ, 0x4 ;  /* 0x00000004ff33c424 */ /* 0x000fe200078e00ff */
[----:B------:R-:W-:Y:S01]  /*2660*/  ISETP.GT.U32.OR P5, PT, R149, 0x37, P0 ;  /* 0x000000379500780c */ /* 0x000fe200007a4470 */
[----:B------:R-:W-:Y:S01]  /*2670*/  @!P1 IMAD.MOV.U32 R152, RZ, RZ, 0x4 ;  /* 0x00000004ff989424 */ /* 0x000fe200078e00ff */
[----:B------:R-:W-:Y:S01]  /*2680*/  @!P3 IADD3 R149, R151, 0x82d0, RZ ;  /* 0x000082d09795b810 */ /* 0x000fe20007ffe0ff */
[----:B------:R0:W5:Y:S01]  /*2690*/  @!P2 LDG.E.CONSTANT R55, [R52.64] ;  /* 0x000000043437a981 */ /* 0x000162000c1e9900 */
[----:B------:R-:W-:Y:S01]  /*26a0*/  @!P1 IADD3 R49, R49, 0xa7, RZ ;  /* 0x000000a731319810 */ /* 0x000fe20007ffe0ff */
[----:B------:R-:W-:Y:S01]  /*26b0*/  @!P4 IMAD.WIDE R50, R50, R51, c[0x0][0x160] ;  /* 0x000058003232c625 */ /* 0x000fe200078e0233 */
[----:B------:R-:W-:-:S02]  /*26c0*/  IADD3 R151, R150, 0x3, RZ ;  /* 0x0000000396977810 */ /* 0x000fc40007ffe0ff */
[----:B------:R-:W-:Y:S01]  /*26d0*/  IADD3 R147, R148, 0x1dc0, RZ ;  /* 0x00001dc094937810 */ /* 0x000fe20007ffe0ff */
[----:B------:R-:W-:Y:S01]  /*26e0*/  @!P3 IMAD.MOV.U32 R154, RZ, RZ, 0x4 ;  /* 0x00000004ff9ab424 */ /* 0x000fe200078e00ff */
[----:B------:R-:W-:Y:S01]  /*26f0*/  @!P3 IADD3 R149, R149, 0x117, RZ ;  /* 0x000001179595b810 */ /* 0x000fe20007ffe0ff */
[----:B-1----:R-:W-:Y:S01]  /*2700*/  @!P1 IMAD.WIDE R82, R49, R152, c[0x0][0x160] ;  /* 0x0000580031529625 */ /* 0x002fe200078e0298 */
[----:B------:R-:W-:Y:S01]  /*2710*/  ISETP.GT.U32.OR P2, PT, R151, 0x37, P0 ;  /* 0x000000379700780c */ /* 0x000fe20000744470 */
[----:B------:R1:W5:Y:S01]  /*2720*/  @!P4 LDG.E.CONSTANT R54, [R50.64] ;  /* 0x000000043236c981 */ /* 0x000362000c1e9900 */
[----:B------:R-:W-:Y:S01]  /*2730*/  @!P6 IADD3 R49, R147, 0x82d0, RZ ;  /* 0x000082d09331e810 */ /* 0x000fe20007ffe0ff */
[----:B0-----:R-:W-:Y:S01]  /*2740*/  CS2R R52, SRZ ;  /* 0x0000000000347805 */ /* 0x001fe2000001ff00 */
[----:B------:R-:W-:Y:S02]  /*2750*/  @!P6 IMAD.MOV.U32 R152, RZ, RZ, 0x4 ;  /* 0x00000004ff98e424 */ /* 0x000fe400078e00ff */
[----:B------:R-:W-:-:S02]  /*2760*/  @!P6 IADD3 R49, R49, -0x39, RZ ;  /* 0xffffffc73131e810 */ /* 0x000fc40007ffe0ff */
[----:B------:R-:W-:Y:S01]  /*2770*/  IADD3 R150, R150, 0x5, RZ ;  /* 0x0000000596967810 */ /* 0x000fe20007ffe0ff */
[----:B------:R0:W5:Y:S01]  /*2780*/  @!P1 LDG.E.CONSTANT R53, [R82.64] ;  /* 0x0000000452359981 */ /* 0x000162000c1e9900 */
[----:B-1----:R-:W-:Y:S01]  /*2790*/  @!P3 IMAD.WIDE R50, R149, R154, c[0x0][0x160] ;  /* 0x000058009532b625 */ /* 0x002fe200078e029a */
[----:B------:R-:W-:-:S04]  /*27a0*/  @!P5 IADD3 R149, R147, 0x82d0, RZ ;  /* 0x000082d09395d810 */ /* 0x000fc80007ffe0ff */
[----:B------:R1:W5:Y:S01]  /*27b0*/  @!P3 LDG.E.CONSTANT R52, [R50.64] ;  /* 0x000000043234b981 */ /* 0x000362000c1e9900 */
[----:B0-----:R-:W-:Y:S01]  /*27c0*/  @!P6 IMAD.WIDE R82, R49, R152, c[0x0][0x160] ;  /* 0x000058003152e625 */ /* 0x001fe200078e0298 */
[----:B------:R-:W-:Y:S02]  /*27d0*/  @!P5 IADD3 R49, R149, 0x37, RZ ;  /* 0x000000379531d810 */ /* 0x000fe40007ffe0ff */
[----:B------:R-:W-:Y:S01]  /*27e0*/  @!P2 IADD3 R149, R147, 0x8ce0, RZ ;  /* 0x00008ce09395a810 */ /* 0x000fe20007ffe0ff */
[----:B------:R-:W-:Y:S01]  /*27f0*/  @!P5 IMAD.MOV.U32 R152, RZ, RZ, 0x4 ;  /* 0x00000004ff98d424 */ /* 0x000fe200078e00ff */
[----:B-1----:R-:W-:Y:S01]  /*2800*/  CS2R R50, SRZ ;  /* 0x0000000000327805 */ /* 0x002fe2000001ff00 */
[----:B------:R-:W-:Y:S02]  /*2810*/  ISETP.GT.U32.OR P1, PT, R150, 0x37, P0 ;  /* 0x000000379600780c */ /* 0x000fe40000724470 */
[----:B------:R-:W-:-:S03]  /*2820*/  IADD3 R150, R36, 0x90, RZ ;  /* 0x0000009024967810 */ /* 0x000fc60007ffe0ff */
[----:B------:R0:W5:Y:S01]  /*2830*/  @!P6 LDG.E.CONSTANT R51, [R82.64] ;  /* 0x000000045233e981 */ /* 0x000162000c1e9900 */
[----:B------:R-:W-:Y:S02]  /*2840*/  @!P2 IADD3 R149, R149, 0xa7, RZ ;  /* 0x000000a79595a810 */ /* 0x000fe40007ffe0ff */
[----:B------:R-:W-:Y:S01]  /*2850*/  IADD3 R151, R150, -0x8c, RZ ;  /* 0xffffff7496977810 */ /* 0x000fe20007ffe0ff */
[----:B0-----:R-:W-:-:S04]  /*2860*/  @!P5 IMAD.WIDE R82, R49, R152, c[0x0][0x160] ;  /* 0x000058003152d625 */ /* 0x001fc800078e0298 */
[----:B------:R-:W-:Y:S01]  /*2870*/  @!P2 IMAD.MOV.U32 R152, RZ, RZ, 0x4 ;  /* 0x00000004ff98a424 */ /* 0x000fe200078e00ff */
[----:B------:R0:W5:Y:S01]  /*2880*/  @!P5 LDG.E.CONSTANT R50, [R82.64] ;  /* 0x000000045232d981 */ /* 0x000162000c1e9900 */
[----:B------:R-:W-:Y:S01]  /*2890*/  IMAD.MOV.U32 R49, RZ, RZ, RZ ;  /* 0x000000ffff317224 */ /* 0x000fe200078e00ff */
[----:B------:R-:W-:Y:S01]  /*28a0*/  @!P1 IADD3 R147, R147, 0x8ce0, RZ ;  /* 0x00008ce093939810 */ /* 0x000fe20007ffe0ff */
[----:B0-----:R-:W-:Y:S01]  /*28b0*/  @!P2 IMAD.WIDE R82, R149, R152, c[0x0][0x160] ;  /* 0x000058009552a625 */ /* 0x001fe200078e0298 */
[----:B------:R-:W-:-:S04]  /*28c0*/  IADD3 R149, R151, -0x1, RZ ;  /* 0xffffffff97957810 */ /* 0x000fc80007ffe0ff */
[----:B------:R0:W5:Y:S01]  /*28d0*/  @!P2 LDG.E.CONSTANT R49, [R82.64] ;  /* 0x000000045231a981 */ /* 0x000162000c1e9900 */
[----:B------:R-:W-:Y:S01]  /*28e0*/  ISETP.GT.U32.OR P2, PT, R149, 0x37, P0 ;  /* 0x000000379500780c */ /* 0x000fe20000744470 */
[----:B------:R-:W-:Y:S01]  /*28f0*/  @!P1 IMAD.MOV.U32 R152, RZ, RZ, 0x4 ;  /* 0x00000004ff989424 */ /* 0x000fe200078e00ff */
[----:B------:R-:W-:-:S05]  /*2900*/  @!P1 IADD3 R147, R147, 0x117, RZ ;  /* 0x0000011793939810 */ /* 0x000fca0007ffe0ff */
[----:B0-----:R-:W-:Y:S01]  /*2910*/  @!P1 IMAD.WIDE R82, R147, R152, c[0x0][0x160] ;  /* 0x0000580093529625 */ /* 0x001fe200078e0298 */
[----:B------:R-:W-:-:S03]  /*2920*/  IADD3 R152, R148, 0x1f80, RZ ;  /* 0x00001f8094987810 */ /* 0x000fc60007ffe0ff */
[----:B------:R-:W-:Y:S02]  /*2930*/  IMAD.MOV.U32 R147, RZ, RZ, RZ ;  /* 0x000000ffff937224 */ /* 0x000fe400078e00ff */
[----:B------:R-:W-:Y:S02]  /*2940*/  @!P2 IADD3 R149, R152, 0x8ce0, RZ ;  /* 0x00008ce09895a810 */ /* 0x000fe40007ffe0ff */
[----:B------:R-:W-:Y:S01]  /*2950*/  IADD3 R153, R151, 0x1, RZ ;  /* 0x0000000197997810 */ /* 0x000fe20007ffe0ff */
[----:B------:R-:W-:Y:S01]  /*2960*/  @!P2 IMAD.MOV.U32 R154, RZ, RZ, 0x4 ;  /* 0x00000004ff9aa424 */ /* 0x000fe200078e00ff */
[----:B------:R-:W-:Y:S01]  /*2970*/  @!P2 IADD3 R149, R149, -0x39, RZ ;  /* 0xffffffc79595a810 */ /* 0x000fe20007ffe0ff */
[----:B------:R0:W5:Y:S01]  /*2980*/  @!P1 LDG.E.CONSTANT R147, [R82.64] ;  /* 0x0000000452939981 */ /* 0x000162000c1e9900 */
[----:B------:R-:W-:Y:S02]  /*2990*/  ISETP.GT.U32.OR P1, PT, R153, 0x37, P0 ;  /* 0x000000379900780c */ /* 0x000fe40000724470 */
[----:B------:R-:W-:Y:S01]  /*29a0*/  IADD3 R151, R151, 0x3, RZ ;  /* 0x0000000397977810 */ /* 0x000fe20007ffe0ff */
[----:B0-----:R-:W-:-:S04]  /*29b0*/  @!P2 IMAD.WIDE R82, R149, R154, c[0x0][0x160] ;  /* 0x000058009552a625 */ /* 0x001fc800078e029a */
[----:B------:R-:W-:-:S06]  /*29c0*/  IMAD.MOV.U32 R149, RZ, RZ, RZ ;  /* 0x000000ffff957224 */ /* 0x000fcc00078e00ff */
[----:B------:R0:W5:Y:S01]  /*29d0*/  @!P2 LDG.E.CONSTANT R149, [R82.64] ;  /* 0x000000045295a981 */ /* 0x000162000c1e9900 */
[----:B------:R-:W-:Y:S02]  /*29e0*/  ISETP.GT.U32.OR P2, PT, R151, 0x37, P0 ;  /* 0x000000379700780c */ /* 0x000fe40000744470 */
[----:B------:R-:W-:Y:S01]  /*29f0*/  @!P1 IADD3 R151, R152, 0x8ce0, RZ ;  /* 0x00008ce098979810 */ /* 0x000fe20007ffe0ff */
[----:B------:R-:W-:-:S03]  /*2a00*/  @!P1 IMAD.MOV.U32 R154, RZ, RZ, 0x4 ;  /* 0x00000004ff9a9424 */ /* 0x000fc600078e00ff */
[----:B------:R-:W-:Y:S02]  /*2a10*/  @!P1 IADD3 R151, R151, 0x37, RZ ;  /* 0x0000003797979810 */ /* 0x000fe40007ffe0ff */
[----:B------:R-:W-:-:S03]  /*2a20*/  IADD3 R150, R150, -0x96, RZ ;  /* 0xffffff6a96967810 */ /* 0x000fc60007ffe0ff */
[----:B0-----:R-:W-:Y:S01]  /*2a30*/  @!P1 IMAD.WIDE R82, R151, R154, c[0x0][0x160] ;  /* 0x0000580097529625 */ /* 0x001fe200078e029a */
[----:B------:R-:W-:-:S03]  /*2a40*/  IADD3 R150, R150, 0x5, RZ ;  /* 0x0000000596967810 */ /* 0x000fc60007ffe0ff */
[----:B------:R-:W-:-:S06]  /*2a50*/  IMAD.MOV.U32 R151, RZ, RZ, RZ ;  /* 0x000000ffff977224 */ /* 0x000fcc00078e00ff */
[----:B------:R0:W5:Y:S01]  /*2a60*/  @!P1 LDG.E.CONSTANT R151, [R82.64] ;  /* 0x0000000452979981 */ /* 0x000162000c1e9900 */
[----:B------:R-:W-:Y:S02]  /*2a70*/  ISETP.GT.U32.OR P1, PT, R150, 0x37, P0 ;  /* 0x000000379600780c */ /* 0x000fe40000724470 */
[----:B------:R-:W-:Y:S01]  /*2a80*/  @!P2 IADD3 R150, R152, 0x8ce0, RZ ;  /* 0x00008ce09896a810 */ /* 0x000fe20007ffe0ff */
[----:B------:R-:W-:-:S03]  /*2a90*/  @!P2 IMAD.MOV.U32 R153, RZ, RZ, 0x4 ;  /* 0x00000004ff99a424 */ /* 0x000fc600078e00ff */
[----:B------:R-:W-:-:S05]  /*2aa0*/  @!P2 IADD3 R150, R150, 0xa7, RZ ;  /* 0x000000a79696a810 */ /* 0x000fca0007ffe0ff */
[----:B0-----:R-:W-:Y:S01]  /*2ab0*/  @!P2 IMAD.WIDE R82, R150, R153, c[0x0][0x160] ;  /* 0x000058009652a625 */ /* 0x001fe200078e0299 */
[----:B------:R-:W-:-:S03]  /*2ac0*/  IADD3 R150, R36, 0x98, RZ ;  /* 0x0000009824967810 */ /* 0x000fc60007ffe0ff */
[----:B------:R-:W-:Y:S01]  /*2ad0*/  IMAD.MOV.U32 R153, RZ, RZ, RZ ;  /* 0x000000ffff997224 */ /* 0x000fe200078e00ff */
[----:B------:R-:W-:Y:S02]  /*2ae0*/  IADD3 R150, R150, -0x96, RZ ;  /* 0xffffff6a96967810 */ /* 0x000fe40007ffe0ff */
[----:B------:R-:W-:Y:S02]  /*2af0*/  @!P1 IADD3 R152, R152, 0x96f0, RZ ;  /* 0x000096f098989810 */ /* 0x000fe40007ffe0ff */
[----:B------:R-:W-:Y:S01]  /*2b00*/  IADD3 R154, R150, -0x1, RZ ;  /* 0xffffffff969a7810 */ /* 0x000fe20007ffe0ff */
[----:B------:R0:W5:Y:S01]  /*2b10*/  @!P2 LDG.E.CONSTANT R153, [R82.64] ;  /* 0x000000045299a981 */ /* 0x000162000c1e9900 */
[----:B------:R-:W-:Y:S01]  /*2b20*/  @!P1 IADD3 R152, R152, 0x117, RZ ;  /* 0x0000011798989810 */ /* 0x000fe20007ffe0ff */
[----:B------:R-:W-:Y:S01]  /*2b30*/  @!P1 IMAD.MOV.U32 R155, RZ, RZ, 0x4 ;  /* 0x00000004ff9b9424 */ /* 0x000fe200078e00ff */
[----:B------:R-:W-:Y:S02]  /*2b40*/  ISETP.GT.U32.OR P2, PT, R154, 0x37, P0 ;  /* 0x000000379a00780c */ /* 0x000fe40000744470 */
[----:B------:R-:W-:Y:S01]  /*2b50*/  IADD3 R148, R148, 0x2140, RZ ;  /* 0x0000214094947810 */ /* 0x000fe20007ffe0ff */
[----:B0-----:R-:W-:Y:S01]  /*2b60*/  @!P1 IMAD.WIDE R82, R152, R155, c[0x0][0x160] ;  /* 0x0000580098529625 */ /* 0x001fe200078e029b */
[----:B------:R-:W-:-:S03]  /*2b70*/  IADD3 R152, R150, 0x1, RZ ;  /* 0x0000000196987810 */ /* 0x000fc60007ffe0ff */
[----:B------:R-:W-:-:S06]  /*2b80*/  IMAD.MOV.U32 R155, RZ, RZ, RZ ;  /* 0x000000ffff9b7224 */ /* 0x000fcc00078e00ff */
[----:B------:R0:W5:Y:S01]  /*2b90*/  @!P1 LDG.E.CONSTANT R155, [R82.64] ;  /* 0x00000004529b9981 */ /* 0x000162000c1e9900 */
[----:B------:R-:W-:Y:S02]  /*2ba0*/  ISETP.GT.U32.OR P1, PT, R152, 0x37, P0 ;  /* 0x000000379800780c */ /* 0x000fe40000724470 */
[----:B------:R-:W-:Y:S01]  /*2bb0*/  @!P2 IADD3 R152, R148, 0x96f0, RZ ;  /* 0x000096f09498a810 */ /* 0x000fe20007ffe0ff */
[----:B------:R-:W-:-:S03]  /*2bc0*/  @!P2 IMAD.MOV.U32 R157, RZ, RZ, 0x4 ;  /* 0x00000004ff9da424 */ /* 0x000fc600078e00ff */
[----:B------:R-:W-:-:S05]  /*2bd0*/  @!P2 IADD3 R152, R152, -0x39, RZ ;  /* 0xffffffc79898a810 */ /* 0x000fca0007ffe0ff */
[----:B0-----:R-:W-:Y:S01]  /*2be0*/  @!P2 IMAD.WIDE R82, R152, R157, c[0x0][0x160] ;  /* 0x000058009852a625 */ /* 0x001fe200078e029d */
[----:B------:R-:W-:-:S03]  /*2bf0*/  IADD3 R154, R150, 0x3, RZ ;  /* 0x00000003969a7810 */ /* 0x000fc60007ffe0ff */
[----:B------:R-:W-:Y:S01]  /*2c00*/  IMAD.MOV.U32 R157, RZ, RZ, RZ ;  /* 0x000000ffff9d7224 */ /* 0x000fe200078e00ff */
[----:B------:R-:W-:-:S05]  /*2c10*/  @!P1 IADD3 R152, R148, 0x96f0, RZ ;  /* 0x000096f094989810 */ /* 0x000fca0007ffe0ff */
[----:B------:R0:W5:Y:S01]  /*2c20*/  @!P2 LDG.E.CONSTANT R157, [R82.64] ;  /* 0x00000004529da981 */ /* 0x000162000c1e9900 */
[----:B------:R-:W-:Y:S02]  /*2c30*/  ISETP.GT.U32.OR P2, PT, R154, 0x37, P0 ;  /* 0x000000379a00780c */ /* 0x000fe40000744470 */
[----:B------:R-:W-:Y:S01]  /*2c40*/  IADD3 R150, R150, 0x5, RZ ;  /* 0x0000000596967810 */ /* 0x000fe20007ffe0ff */
[----:B------:R-:W-:Y:S01]  /*2c50*/  @!P1 IMAD.MOV.U32 R159, RZ, RZ, 0x4 ;  /* 0x00000004ff9f9424 */ /* 0x000fe200078e00ff */
[----:B------:R-:W-:Y:S02]  /*2c60*/  @!P1 IADD3 R152, R152, 0x37, RZ ;  /* 0x0000003798989810 */ /* 0x000fe40007ffe0ff */
[----:B------:R-:W-:-:S03]  /*2c70*/  ISETP.GT.U32.OR P0, PT, R150, 0x37, P0 ;  /* 0x000000379600780c */ /* 0x000fc60000704470 */
[----:B0-----:R-:W-:-:S04]  /*2c80*/  @!P1 IMAD.WIDE R82, R152, R159, c[0x0][0x160] ;  /* 0x0000580098529625 */ /* 0x001fc800078e029f */
[----:B------:R-:W-:Y:S01]  /*2c90*/  IMAD.MOV.U32 R159, RZ, RZ, RZ ;  /* 0x000000ffff9f7224 */ /* 0x000fe200078e00ff */
[----:B------:R-:W-:Y:S01]  /*2ca0*/  @!P2 IADD3 R150, R148, 0x96f0, RZ ;  /* 0x000096f09496a810 */ /* 0x000fe20007ffe0ff */
[----:B------:R-:W-:-:S03]  /*2cb0*/  @!P2 IMAD.MOV.U32 R161, RZ, RZ, 0x4 ;  /* 0x00000004ffa1a424 */ /* 0x000fc600078e00ff */
[----:B------:R-:W-:Y:S01]  /*2cc0*/  @!P2 IADD3 R150, R150, 0xa7, RZ ;  /* 0x000000a79696a810 */ /* 0x000fe20007ffe0ff */
[----:B------:R0:W5:Y:S01]  /*2cd0*/  @!P1 LDG.E.CONSTANT R159, [R82.64] ;  /* 0x00000004529f9981 */ /* 0x000162000c1e9900 */
[----:B------:R-:W-:Y:S02]  /*2ce0*/  ISETP.GT.AND P1, PT, R0, 0x2f, PT ;  /* 0x0000002f0000780c */ /* 0x000fe40003f24270 */
[----:B------:R-:W-:Y:S01]  /*2cf0*/  @!P0 IADD3 R148, R148, 0x96f0, RZ ;  /* 0x000096f094948810 */ /* 0x000fe20007ffe0ff */
[----:B------:R-:W-:-:S03]  /*2d00*/  @!P0 IMAD.MOV.U32 R163, RZ, RZ, 0x4 ;  /* 0x00000004ffa38424 */ /* 0x000fc600078e00ff */
[----:B------:R-:W-:Y:S01]  /*2d10*/  @!P0 IADD3 R148, R148, 0x117, RZ ;  /* 0x0000011794948810 */ /* 0x000fe20007ffe0ff */
[----:B0-----:R-:W-:-:S04]  /*2d20*/  @!P2 IMAD.WIDE R82, R150, R161, c[0x0][0x160] ;  /* 0x000058009652a625 */ /* 0x001fc800078e02a1 */
[----:B------:R-:W-:-:S06]  /*2d30*/  IMAD.MOV.U32 R161, RZ, RZ, RZ ;  /* 0x000000ffffa17224 */ /* 0x000fcc00078e00ff */
[----:B------:R0:W5:Y:S02]  /*2d40*/  @!P2 LDG.E.CONSTANT R161, [R82.64] ;  /* 0x0000000452a1a981 */ /* 0x000164000c1e9900 */
[----:B0-----:R-:W-:-:S04]  /*2d50*/  @!P0 IMAD.WIDE R82, R148, R163, c[0x0][0x160] ;  /* 0x0000580094528625 */ /* 0x001fc800078e02a3 */
[----:B------:R-:W-:Y:S01]  /*2d60*/  @!P1 IMAD R148, R3, 0x30, R0 ;  /* 0x0000003003949824 */ /* 0x000fe200078e0200 */
[----:B------:R0:W5:Y:S01]  /*2d70*/  @!P0 LDG.E.CONSTANT R165, [R82.64] ;  /* 0x0000000452a58981 */ /* 0x000162000c1e9900 */
[----:B------:R-:W-:Y:S02]  /*2d80*/  @!P1 IMAD.MOV.U32 R163, RZ, RZ, 0x4 ;  /* 0x00000004ffa39424 */ /* 0x000fe400078e00ff */
[----:B------:R-:W-:-:S04]  /*2d90*/  @!P1 IMAD R148, R148, 0x3, R21 ;  /* 0x0000000394949824 */ /* 0x000fc800078e0215 */
[----:B0-----:R-:W-:-:S05]  /*2da0*/  @!P1 IMAD.WIDE R82, R148, R163, c[0x0][0x168] ;  /* 0x00005a0094529625 */ /* 0x001fca00078e02a3 */
[----:B------:R-:W5:Y:S04]  /*2db0*/  @!P1 LDG.E.CONSTANT R163, [R82.64] ;  /* 0x0000000452a39981 */ /* 0x000f68000c1e9900 */
[----:B--2---:R0:W-:Y:S04]  /*2dc0*/  STS [R0.X4+0x6900], R87 ;  /* 0x0069005700007388 */ /* 0x0041e80000004800 */
[----:B------:R1:W-:Y:S01]  /*2dd0*/  STS [R0.X4+0x6ac0], R86 ;  /* 0x006ac05600007388 */ /* 0x0003e20000004800 */
[----:B0-----:R-:W-:-:S03]  /*2de0*/  IMAD R87, R4, 0x30, RZ ;  /* 0x0000003004577824 */ /* 0x001fc600078e02ff */
[----:B------:R-:W-:Y:S01]  /*2df0*/  STS [R0.X4], R48 ;  /* 0x0000003000007388 */ /* 0x000fe20000004800 */
[----:B-1----:R-:W-:-:S03]  /*2e00*/  IMAD R86, R4, 0x8c0, R38 ;  /* 0x000008c004567824 */ /* 0x002fc600078e0226 */
[----:B---3--:R-:W-:Y:S04]  /*2e10*/  STS [R0.X4+0x1c0], R146 ;  /* 0x0001c09200007388 */ /* 0x008fe80000004800 */
[----:B----4-:R-:W-:Y:S04]  /*2e20*/  STS [R0.X4+0x380], R145 ;  /* 0x0003809100007388 */ /* 0x010fe80000004800 */
[----:B-----5:R-:W-:Y:S04]  /*2e30*/  STS [R0.X4+0x540], R144 ;  /* 0x0005409000007388 */ /* 0x020fe80000004800 */
[----:B------:R-:W-:Y:S04]  /*2e40*/  STS [R0.X4+0x700], R143 ;  /* 0x0007008f00007388 */ /* 0x000fe80000004800 */
        /* <DEDUP_REMOVED lines=73> */
[----:B------:R-:W-:Y:S04]  /*32e0*/  @!P1 STS [R0.X4+0x8c00], R163 ;  /* 0x008c00a300009388 */ /* 0x000fe80000004800 */
[----:B------:R-:W-:Y:S06]  /*32f0*/  BAR.SYNC 0x0 ;  /* 0x0000000000007b1d */ /* 0x000fec0000000000 */
[----:B------:R-:W-:Y:S04]  /*3300*/  LDS.128 R52, [R87+0x8c00] ;  /* 0x008c000057347984 */ /* 0x000fe80000000c00 */
[----:B------:R-:W0:Y:S04]  /*3310*/  LDS R85, [R86.X4+0xe0] ;  /* 0x0000e00056557984 */ /* 0x000e280000004800 */
[----:B------:R-:W1:Y:S04]  /*3320*/  LDS R82, [R86.X4] ;  /* 0x0000000056527984 */ /* 0x000e680000004800 */
[----:B------:R-:W2:Y:S04]  /*3330*/  LDS R90, [R86.X4+0x1c0] ;  /* 0x0001c000565a7984 */ /* 0x000ea80000004800 */
[----:B------:R-:W3:Y:S04]  /*3340*/  LDS R101, [R86.X4+0x2a0] ;  /* 0x0002a00056657984 */ /* 0x000ee80000004800 */
[----:B------:R-:W4:Y:S04]  /*3350*/  LDS R83, [R86.X4+0x380] ;  /* 0x0003800056537984 */ /* 0x000f280000004800 */
[----:B------:R-:W5:Y:S04]  /*3360*/  LDS R91, [R86.X4+0x460] ;  /* 0x00046000565b7984 */ /* 0x000f680000004800 */
[----:B------:R-:W5:Y:S04]  /*3370*/  LDS R97, [R86.X4+0x540] ;  /* 0x0005400056617984 */ /* 0x000f680000004800 */
[----:B------:R-:W5:Y:S04]  /*3380*/  LDS R103, [R86.X4+0x620] ;  /* 0x0006200056677984 */ /* 0x000f680000004800 */
[----:B------:R-:W-:Y:S04]  /*3390*/  LDS R84, [R86.X4+0x4600] ;  /* 0x0046000056547984 */ /* 0x000fe80000004800 */
[----:B------:R-:W5:Y:S04]  /*33a0*/  LDS.128 R48, [R87+0x8c60] ;  /* 0x008c600057307984 */ /* 0x000f680000000c00 */
[----:B------:R-:W5:Y:S01]  /*33b0*/  LDS R93, [R86.X4+0x46e0] ;  /* 0x0046e000565d7984 */ /* 0x000f620000004800 */
[----:B0-----:R-:W-:-:S02]  /*33c0*/  FFMA R88, R52, R85, R77 ;  /* 0x0000005534587223 */ /* 0x001fc4000000004d */
[----:B-1----:R-:W-:Y:S01]  /*33d0*/  FFMA R82, R52, R82, R79 ;  /* 0x0000005234527223 */ /* 0x002fe2000000004f */
[----:B------:R-:W0:Y:S01]  /*33e0*/  LDS R99, [R86.X4+0x47c0] ;  /* 0x0047c00056637984 */ /* 0x000e220000004800 */
[----:B--2---:R-:W-:-:S03]  /*33f0*/  FFMA R77, R90, R53, R88 ;  /* 0x000000355a4d7223 */ /* 0x004fc60000000058 */
[----:B------:R-:W1:Y:S01]  /*3400*/  LDS R92, [R86.X4+0x48a0] ;  /* 0x0048a000565c7984 */ /* 0x000e620000004800 */
[----:B------:R-:W-:Y:S02]  /*3410*/  FFMA R79, R85, R53, R82 ;  /* 0x00000035554f7223 */ /* 0x000fe40000000052 */
[C---:B---3--:R-:W-:Y:S01]  /*3420*/  FFMA R88, R52.reuse, R101, R46 ;  /* 0x0000006534587223 */ /* 0x048fe2000000002e */
[----:B------:R-:W2:Y:S01]  /*3430*/  LDS R89, [R86.X4+0x4980] ;  /* 0x0049800056597984 */ /* 0x000ea20000004800 */
[----:B------:R-:W-:Y:S02]  /*3440*/  FFMA R82, R52, R90, R47 ;  /* 0x0000005a34527223 */ /* 0x000fe4000000002f */
[-C--:B----4-:R-:W-:Y:S01]  /*3450*/  FFMA R47, R83, R53.reuse, R88 ;  /* 0x00000035532f7223 */ /* 0x090fe20000000058 */
[----:B------:R-:W3:Y:S01]  /*3460*/  LDS R95, [R86.X4+0x4a60] ;  /* 0x004a6000565f7984 */ /* 0x000ee20000004800 */
[C---:B------:R-:W-:Y:S02]  /*3470*/  FFMA R82, R101.reuse, R53, R82 ;  /* 0x0000003565527223 */ /* 0x040fe40000000052 */
[-C--:B------:R-:W-:Y:S01]  /*3480*/  FFMA R77, R101, R54.reuse, R77 ;  /* 0x00000036654d7223 */ /* 0x080fe2000000004d */
[----:B------:R-:W4:Y:S04]  /*3490*/  LDS R88, [R86.X4+0x4b40] ;  /* 0x004b400056587984 */ /* 0x000f280000004800 */
[----:B------:R-:W0:Y:S01]  /*34a0*/  LDS R101, [R86.X4+0x4c20] ;  /* 0x004c200056657984 */ /* 0x000e220000004800 */
[----:B------:R-:W-:-:S02]  /*34b0*/  FFMA R79, R90, R54, R79 ;  /* 0x000000365a4f7223 */ /* 0x000fc4000000004f */
[C---:B------:R-:W-:Y:S01]  /*34c0*/  FFMA R46, R52.reuse, R83, R81 ;  /* 0x00000053342e7223 */ /* 0x040fe20000000051 */
[----:B------:R-:W0:Y:S01]  /*34d0*/  LDS R94, [R86.X4+0x4d00] ;  /* 0x004d0000565e7984 */ /* 0x000e220000004800 */
[----:B-----5:R-:W-:-:S03]  /*34e0*/  FFMA R78, R52, R91, R78 ;  /* 0x0000005b344e7223 */ /* 0x020fc6000000004e */
[----:B------:R-:W5:Y:S01]  /*34f0*/  LDS R90, [R86.X4+0x700] ;  /* 0x00070000565a7984 */ /* 0x000f620000004800 */
[-C--:B------:R-:W-:Y:S02]  /*3500*/  FFMA R82, R83, R54.reuse, R82 ;  /* 0x0000003653527223 */ /* 0x080fe40000000052 */
[C---:B------:R-:W-:Y:S01]  /*3510*/  FFMA R81, R91.reuse, R53, R46 ;  /* 0x000000355b517223 */ /* 0x040fe2000000002e */
[----:B------:R-:W3:Y:S01]  /*3520*/  LDS R98, [R86.X4+0x4de0] ;  /* 0x004de00056627984 */ /* 0x000ee20000004800 */
[-C--:B------:R-:W-:Y:S02]  /*3530*/  FFMA R83, R91, R54.reuse, R47 ;  /* 0x000000365b537223 */ /* 0x080fe4000000002f */
[C---:B------:R-:W-:Y:S01]  /*3540*/  FFMA R44, R52.reuse, R97, R44 ;  /* 0x00000061342c7223 */ /* 0x040fe2000000002c */
[----:B------:R-:W4:Y:S01]  /*3550*/  LDS R96, [R86.X4+0x7e0] ;  /* 0x0007e00056607984 */ /* 0x000f220000004800 */
[C---:B------:R-:W-:Y:S02]  /*3560*/  FFMA R47, R97.reuse, R53, R78 ;  /* 0x00000035612f7223 */ /* 0x040fe4000000004e */
[----:B------:R-:W-:Y:S01]  /*3570*/  FFMA R81, R97, R54, R81 ;  /* 0x0000003661517223 */ /* 0x000fe20000000051 */
[----:B------:R-:W5:Y:S01]  /*3580*/  LDS R100, [R86.X4+0x8c0] ;  /* 0x0008c00056647984 */ /* 0x000f620000004800 */
[----:B------:R-:W-:-:S02]  /*3590*/  FFMA R80, R52, R103, R80 ;  /* 0x0000006734507223 */ /* 0x000fc40000000050 */
[C---:B------:R-:W-:Y:S01]  /*35a0*/  FFMA R97, R103.reuse, R53, R44 ;  /* 0x0000003567617223 */ /* 0x040fe2000000002c */
[----:B------:R-:W-:Y:S01]  /*35b0*/  LDS R108, [R86.X4+0xb60] ;  /* 0x000b6000566c7984 */ /* 0x000fe20000004800 */
[----:B------:R-:W-:Y:S02]  /*35c0*/  FFMA R78, R103, R54, R47 ;  /* 0x00000036674e7223 */ /* 0x000fe4000000002f */
[C---:B------:R-:W-:Y:S01]  /*35d0*/  FFMA R84, R48.reuse, R84, R45 ;  /* 0x0000005430547223 */ /* 0x040fe2000000002d */
[----:B------:R-:W5:Y:S01]  /*35e0*/  LDS R103, [R86.X4+0xa80] ;  /* 0x000a800056677984 */ /* 0x000f620000004800 */
[----:B------:R-:W-:-:S03]  /*35f0*/  FFMA R42, R48, R93, R42 ;  /* 0x0000005d302a7223 */ /* 0x000fc6000000002a */
[----:B------:R-:W5:Y:S01]  /*3600*/  LDS R102, [R86.X4+0x9a0] ;  /* 0x0009a00056667984 */ /* 0x000f620000004800 */
[----:B------:R-:W-:-:S03]  /*3610*/  FFMA R85, R93, R49, R84 ;  /* 0x000000315d557223 */ /* 0x000fc60000000054 */
[----:B------:R-:W5:Y:S04]  /*3620*/  LDS.128 R44, [R87+0x8c10] ;  /* 0x008c1000572c7984 */ /* 0x000f680000000c00 */
[----:B------:R-:W5:Y:S04]  /*3630*/  LDS R93, [R86.X4+0xc40] ;  /* 0x000c4000565d7984 */ /* 0x000f680000004800 */
[----:B------:R-:W5:Y:S01]  /*3640*/  LDS R104, [R86.X4+0xd20] ;  /* 0x000d200056687984 */ /* 0x000f620000004800 */
[----:B0-----:R-:W-:Y:S02]  /*3650*/  FFMA R91, R99, R49, R42 ;  /* 0x00000031635b7223 */ /* 0x001fe4000000002a */
[C---:B-1----:R-:W-:Y:S01]  /*3660*/  FFMA R42, R48.reuse, R92, R75 ;  /* 0x0000005c302a7223 */ /* 0x042fe2000000004b */
[----:B------:R-:W-:Y:S01]  /*3670*/  LDS R106, [R86.X4+0xe00] ;  /* 0x000e0000566a7984 */ /* 0x000fe20000004800 */
[----:B------:R-:W-:-:S02]  /*3680*/  FFMA R76, R48, R99, R76 ;  /* 0x00000063304c7223 */ /* 0x000fc4000000004c */
[----:B--2---:R-:W-:Y:S01]  /*3690*/  FFMA R75, R89, R49, R42 ;  /* 0x00000031594b7223 */ /* 0x004fe2000000002a */
[----:B------:R-:W-:Y:S01]  /*36a0*/  LDS R110, [R86.X4+0xee0] ;  /* 0x000ee000566e7984 */ /* 0x000fe20000004800 */
[C---:B------:R-:W-:Y:S02]  /*36b0*/  FFMA R74, R48.reuse, R89, R74 ;  /* 0x00000059304a7223 */ /* 0x040fe4000000004a */
[C---:B---3--:R-:W-:Y:S01]  /*36c0*/  FFMA R42, R48.reuse, R95, R43 ;  /* 0x0000005f302a7223 */ /* 0x048fe2000000002b */
[----:B------:R-:W-:Y:S01]  /*36d0*/  LDS R105, [R86.X4+0x1500] ;  /* 0x0015000056697984 */ /* 0x000fe20000004800 */
[C---:B----4-:R-:W-:Y:S02]  /*36e0*/  FFMA R52, R48.reuse, R88, R41 ;  /* 0x0000005830347223 */ /* 0x050fe40000000029 */
[----:B------:R-:W-:Y:S01]  /*36f0*/  FFMA R48, R48, R101, R40 ;  /* 0x0000006530307223 */ /* 0x000fe20000000028 */
[----:B------:R-:W-:Y:S01]  /*3700*/  LDS R109, [R86.X4+0x1260] ;  /* 0x00126000566d7984 */ /* 0x000fe20000004800 */
[----:B------:R-:W-:-:S02]  /*3710*/  FFMA R76, R92, R49, R76 ;  /* 0x000000315c4c7223 */ /* 0x000fc4000000004c */
[-C--:B------:R-:W-:Y:S01]  /*3720*/  FFMA R43, R95, R49.reuse, R74 ;  /* 0x000000315f2b7223 */ /* 0x080fe2000000004a */
[----:B------:R-:W-:Y:S01]  /*3730*/  LDS R111, [R86.X4+0x15e0] ;  /* 0x0015e000566f7984 */ /* 0x000fe20000004800 */
[-C--:B------:R-:W-:Y:S02]  /*3740*/  FFMA R41, R88, R49.reuse, R42 ;  /* 0x0000003158297223 */ /* 0x080fe4000000002a */
[-C--:B------:R-:W-:Y:S01]  /*3750*/  FFMA R84, R92, R50.reuse, R91 ;  /* 0x000000325c547223 */ /* 0x080fe2000000005b */
[----:B------:R-:W-:Y:S01]  /*3760*/  LDS R113, [R86.X4+0x16c0] ;  /* 0x0016c00056717984 */ /* 0x000fe20000004800 */
[-C--:B------:R-:W-:Y:S02]  /*3770*/  FFMA R91, R101, R49.reuse, R52 ;  /* 0x00000031655b7223 */ /* 0x080fe40000000034 */
[----:B------:R-:W-:Y:S01]  /*3780*/  FFMA R49, R94, R49, R48 ;  /* 0x000000315e317223 */ /* 0x000fe20000000030 */
[----:B------:R-:W0:Y:S01]  /*3790*/  LDS R92, [R86.X4+0x4ec0] ;  /* 0x004ec000565c7984 */ /* 0x000e220000004800 */
[----:B------:R-:W-:-:S02]  /*37a0*/  FFMA R76, R89, R50, R76 ;  /* 0x00000032594c7223 */ /* 0x000fc4000000004c */
[-C--:B------:R-:W-:Y:S01]  /*37b0*/  FFMA R74, R88, R50.reuse, R43 ;  /* 0x00000032584a7223 */ /* 0x080fe2000000002b */
[----:B------:R-:W-:Y:S01]  /*37c0*/  LDS R52, [R86.X4+0x4fa0] ;  /* 0x004fa00056347984 */ /* 0x000fe20000004800 */
[----:B------:R-:W-:Y:S02]  /*37d0*/  FFMA R88, R101, R50, R41 ;  /* 0x0000003265587223 */ /* 0x000fe40000000029 */
[C---:B-----5:R-:W-:Y:S01]  /*37e0*/  FFMA R53, R90.reuse, R53, R80 ;  /* 0x000000355a357223 */ /* 0x060fe20000000050 */
[----:B------:R-:W-:Y:S01]  /*37f0*/  LDS.128 R40, [R87+0x8c70] ;  /* 0x008c700057287984 */ /* 0x000fe20000000c00 */
[----:B------:R-:W-:Y:S02]  /*3800*/  FFMA R89, R90, R54, R97 ;  /* 0x000000365a597223 */ /* 0x000fe40000000061 */
[-C--:B------:R-:W-:Y:S01]  /*3810*/  FFMA R90, R94, R50.reuse, R91 ;  /* 0x000000325e5a7223 */ /* 0x080fe2000000005b */
[----:B------:R-:W-:Y:S01]  /*3820*/  LDS R48, [R86.X4+0x5240] ;  /* 0x0052400056307984 */ /* 0x000fe20000004800 */
[----:B------:R-:W-:-:S03]  /*3830*/  FFMA R91, R98, R50, R49 ;  /* 0x00000032625b7223 */ /* 0x000fc60000000031 */
[----:B------:R-:W-:Y:S04]  /*3840*/  LDS R94, [R86.X4+0x5080] ;  /* 0x00508000565e7984 */ /* 0x000fe80000004800 */
[----:B------:R-:W1:Y:S01]  /*3850*/  LDS R98, [R86.X4+0x5160] ;  /* 0x0051600056627984 */ /* 0x000e620000004800 */
[-C--:B------:R-:W-:Y:S02]  /*3860*/  FFMA R85, R99, R50.reuse, R85 ;  /* 0x0000003263557223 */ /* 0x080fe40000000055 */
[----:B------:R-:W-:Y:S01]  /*3870*/  FFMA R75, R95, R50, R75 ;  /* 0x000000325f4b7223 */ /* 0x000fe2000000004b */
[----:B------:R-:W-:Y:S01]  /*3880*/  LDS R97, [R86.X4+0x55c0] ;  /* 0x0055c00056617984 */ /* 0x000fe20000004800 */
[----:B------:R-:W-:Y:S02]  /*3890*/  FFMA R80, R96, R54, R53 ;  /* 0x0000003660507223 */ /* 0x000fe40000000035 */
[-C--:B------:R-:W-:Y:S01]  /*38a0*/  FFMA R65, R100, R55.reuse, R65 ;  /* 0x0000003764417223 */ /* 0x080fe20000000041 */
[----:B------:R-:W2:Y:S01]  /*38b0*/  LDS R50, [R86.X4+0x5320] ;  /* 0x0053200056327984 */ /* 0x000ea20000004800 */
[----:B------:R-:W-:-:S03]  /*38c0*/  FFMA R49, R103, R55, R70 ;  /* 0x0000003767317223 */ /* 0x000fc60000000046 */
[----:B------:R-:W3:Y:S01]  /*38d0*/  LDS R96, [R86.X4+0x5400] ;  /* 0x0054000056607984 */ /* 0x000ee20000004800 */
[----:B------:R-:W-:-:S03]  /*38e0*/  FFMA R69, R108, R55, R69 ;  /* 0x000000376c457223 */ /* 0x000fc60000000045 */
[----:B------:R-:W4:Y:S01]  /*38f0*/  LDS R100, [R86.X4+0x54e0] ;  /* 0x0054e00056647984 */ /* 0x000f220000004800 */
[CC--:B------:R-:W-:Y:S02]  /*3900*/  FFMA R71, R102.reuse, R55.reuse, R71 ;  /* 0x0000003766477223 */ /* 0x0c0fe40000000047 */
[----:B------:R-:W-:Y:S01]  /*3910*/  FFMA R102, R102, R44, R65 ;  /* 0x0000002c66667223 */ /* 0x000fe20000000041 */
[----:B------:R-:W5:Y:S01]  /*3920*/  LDS R95, [R86.X4+0xfc0] ;  /* 0x000fc000565f7984 */ /* 0x000f620000004800 */
[----:B------:R-:W-:Y:S02]  /*3930*/  FFMA R70, R44, R108, R49 ;  /* 0x0000006c2c467223 */ /* 0x000fe40000000031 */
[C---:B------:R-:W-:Y:S01]  /*3940*/  FFMA R49, R93.reuse, R55, R68 ;  /* 0x000000375d317223 */ /* 0x040fe20000000044 */
[----:B------:R-:W2:Y:S01]  /*3950*/  LDS R101, [R86.X4+0x56a0] ;  /* 0x0056a00056657984 */ /* 0x000ea20000004800 */
[----:B------:R-:W-:Y:S02]  /*3960*/  FFMA R69, R93, R44, R69 ;  /* 0x0000002c5d457223 */ /* 0x000fe40000000045 */
[----:B------:R-:W-:Y:S01]  /*3970*/  FFMA R65, R103, R45, R102 ;  /* 0x0000002d67417223 */ /* 0x000fe20000000066 */
[----:B------:R-:W2:Y:S01]  /*3980*/  LDS R99, [R86.X4+0x10a0] ;  /* 0x0010a00056637984 */ /* 0x000ea20000004800 */
[----:B------:R-:W-:-:S02]  /*3990*/  FFMA R53, R104, R55, R66 ;  /* 0x0000003768357223 */ /* 0x000fc40000000042 */
[C---:B------:R-:W-:Y:S01]  /*39a0*/  FFMA R68, R104.reuse, R44, R49 ;  /* 0x0000002c68447223 */ /* 0x040fe20000000031 */
[----:B------:R-:W4:Y:S01]  /*39b0*/  LDS R102, [R86.X4+0x1340] ;  /* 0x0013400056667984 */ /* 0x000f220000004800 */
[----:B------:R-:W-:-:S03]  /*39c0*/  FFMA R69, R104, R45, R69 ;  /* 0x0000002d68457223 */ /* 0x000fc60000000045 */
[----:B------:R-:W5:Y:S01]  /*39d0*/  LDS R104, [R86.X4+0x1420] ;  /* 0x0014200056687984 */ /* 0x000f620000004800 */
[----:B------:R-:W-:-:S03]  /*39e0*/  FFMA R54, R44, R103, R71 ;  /* 0x000000672c367223 */ /* 0x000fc60000000047 */
[----:B------:R-:W5:Y:S04]  /*39f0*/  LDS R103, [R86.X4+0x1180] ;  /* 0x0011800056677984 */ /* 0x000f680000004800 */
[----:B------:R-:W5:Y:S01]  /*3a00*/  LDS R115, [R86.X4+0x17a0] ;  /* 0x0017a00056737984 */ /* 0x000f620000004800 */
[-C--:B0-----:R-:W-:Y:S02]  /*3a10*/  FFMA R49, R92, R51.reuse, R64 ;  /* 0x000000335c317223 */ /* 0x081fe40000000040 */
[-C--:B-1----:R-:W-:Y:S01]  /*3a20*/  FFMA R63, R98, R51.reuse, R63 ;  /* 0x00000033623f7223 */ /* 0x082fe2000000003f */
[----:B------:R-:W-:Y:S01]  /*3a30*/  LDS R107, [R86.X4+0x5780] ;  /* 0x00578000566b7984 */ /* 0x000fe20000004800 */
[----:B------:R-:W-:Y:S02]  /*3a40*/  FFMA R64, R52, R40, R49 ;  /* 0x0000002834407223 */ /* 0x000fe40000000031 */
[----:B------:R-:W-:-:S02]  /*3a50*/  FFMA R49, R94, R51, R60 ;  /* 0x000000335e317223 */ /* 0x000fc4000000003c */
[----:B------:R-:W-:Y:S02]  /*3a60*/  FFMA R73, R106, R55, R73 ;  /* 0x000000376a497223 */ /* 0x000fe40000000049 */
[----:B------:R-:W-:Y:S02]  /*3a70*/  FFMA R70, R93, R45, R70 ;  /* 0x0000002d5d467223 */ /* 0x000fe40000000046 */
[----:B------:R-:W-:Y:S02]  /*3a80*/  FFMA R60, R40, R98, R49 ;  /* 0x00000062283c7223 */ /* 0x000fe40000000031 */
[----:B------:R-:W-:Y:S02]  /*3a90*/  FFMA R93, R110, R55, R67 ;  /* 0x000000376e5d7223 */ /* 0x000fe40000000043 */
[C---:B------:R-:W-:Y:S02]  /*3aa0*/  FFMA R49, R48.reuse, R51, R62 ;  /* 0x0000003330317223 */ /* 0x040fe4000000003e */
[----:B------:R-:W-:-:S02]  /*3ab0*/  FFMA R63, R48, R40, R63 ;  /* 0x00000028303f7223 */ /* 0x000fc4000000003f */
[----:B------:R-:W-:Y:S02]  /*3ac0*/  FFMA R92, R44, R110, R73 ;  /* 0x0000006e2c5c7223 */ /* 0x000fe40000000049 */
[-C--:B------:R-:W-:Y:S02]  /*3ad0*/  FFMA R67, R52, R51.reuse, R72 ;  /* 0x0000003334437223 */ /* 0x080fe40000000048 */
[-C--:B--2---:R-:W-:Y:S02]  /*3ae0*/  FFMA R61, R50, R51.reuse, R61 ;  /* 0x00000033323d7223 */ /* 0x084fe4000000003d */
[-C--:B---3--:R-:W-:Y:S02]  /*3af0*/  FFMA R59, R96, R51.reuse, R59 ;  /* 0x00000033603b7223 */ /* 0x088fe4000000003b */
[----:B----4-:R-:W-:Y:S02]  /*3b00*/  FFMA R57, R100, R51, R57 ;  /* 0x0000003364397223 */ /* 0x010fe40000000039 */
[----:B------:R-:W-:-:S02]  /*3b10*/  FFMA R60, R48, R41, R60 ;  /* 0x00000029303c7223 */ /* 0x000fc4000000003c */
[C---:B------:R-:W-:Y:S02]  /*3b20*/  FFMA R62, R50.reuse, R40, R49 ;  /* 0x00000028323e7223 */ /* 0x040fe40000000031 */
[----:B------:R-:W-:Y:S02]  /*3b30*/  FFMA R63, R50, R41, R63 ;  /* 0x00000029323f7223 */ /* 0x000fe4000000003f */
[----:B------:R-:W-:Y:S02]  /*3b40*/  FFMA R71, R108, R45, R54 ;  /* 0x0000002d6c477223 */ /* 0x000fe40000000036 */
[----:B------:R-:W-:Y:S01]  /*3b50*/  FFMA R66, R44, R106, R53 ;  /* 0x0000006a2c427223 */ /* 0x000fe20000000035 */
[----:B------:R-:W-:Y:S01]  /*3b60*/  LDS R108, [R86.X4+0x1ce0] ;  /* 0x001ce000566c7984 */ /* 0x000fe20000004800 */
[C---:B------:R-:W-:Y:S02]  /*3b70*/  FFMA R72, R40.reuse, R94, R67 ;  /* 0x0000005e28487223 */ /* 0x040fe40000000043 */
[C---:B------:R-:W-:Y:S01]  /*3b80*/  FFMA R48, R40.reuse, R96, R61 ;  /* 0x0000006028307223 */ /* 0x040fe2000000003d */
[----:B------:R-:W0:Y:S01]  /*3b90*/  LDS.128 R52, [R87+0x8c20] ;  /* 0x008c200057347984 */ /* 0x000e220000000c00 */
[----:B------:R-:W-:-:S02]  /*3ba0*/  FFMA R50, R40, R100, R59 ;  /* 0x0000006428327223 */ /* 0x000fc4000000003b */
[----:B-----5:R-:W-:Y:S02]  /*3bb0*/  FFMA R44, R44, R95, R93 ;  /* 0x0000005f2c2c7223 */ /* 0x020fe4000000005d */
[----:B------:R-:W-:Y:S01]  /*3bc0*/  FFMA R73, R95, R45, R92 ;  /* 0x0000002d5f497223 */ /* 0x000fe2000000005c */
[----:B------:R-:W-:Y:S01]  /*3bd0*/  LDS R93, [R86.X4+0x5940] ;  /* 0x00594000565d7984 */ /* 0x000fe20000004800 */
[----:B------:R-:W-:-:S03]  /*3be0*/  FFMA R40, R40, R97, R57 ;  /* 0x0000006128287223 */ /* 0x000fc60000000039 */
[----:B------:R-:W1:Y:S01]  /*3bf0*/  LDS R92, [R86.X4+0x5860] ;  /* 0x00586000565c7984 */ /* 0x000e620000004800 */
[-C--:B------:R-:W-:Y:S02]  /*3c00*/  FFMA R57, R101, R41.reuse, R40 ;  /* 0x0000002965397223 */ /* 0x080fe40000000028 */
[----:B------:R-:W-:Y:S01]  /*3c10*/  FFMA R64, R94, R41, R64 ;  /* 0x000000295e407223 */ /* 0x000fe20000000040 */
[----:B------:R-:W-:Y:S01]  /*3c20*/  LDS R95, [R86.X4+0x5a20] ;  /* 0x005a2000565f7984 */ /* 0x000fe20000004800 */
[----:B------:R-:W-:Y:S02]  /*3c30*/  FFMA R67, R99, R45, R44 ;  /* 0x0000002d63437223 */ /* 0x000fe4000000002c */
[-C--:B------:R-:W-:Y:S01]  /*3c40*/  FFMA R40, R102, R46.reuse, R11 ;  /* 0x0000002e66287223 */ /* 0x080fe2000000000b */
[----:B------:R-:W2:Y:S01]  /*3c50*/  LDS R44, [R86.X4+0x5b00] ;  /* 0x005b0000562c7984 */ /* 0x000ea20000004800 */
[----:B------:R-:W-:Y:S02]  /*3c60*/  FFMA R94, R104, R46, R31 ;  /* 0x0000002e685e7223 */ /* 0x000fe4000000001f */
[-C--:B------:R-:W-:Y:S01]  /*3c70*/  FFMA R72, R98, R41.reuse, R72 ;  /* 0x0000002962487223 */ /* 0x080fe20000000048 */
[----:B------:R-:W-:Y:S01]  /*3c80*/  LDS R99, [R86.X4+0x5f60] ;  /* 0x005f600056637984 */ /* 0x000fe20000004800 */
[----:B------:R-:W-:-:S02]  /*3c90*/  FFMA R62, R96, R41, R62 ;  /* 0x00000029603e7223 */ /* 0x000fc4000000003e */
[-C--:B------:R-:W-:Y:S01]  /*3ca0*/  FFMA R61, R100, R41.reuse, R48 ;  /* 0x00000029643d7223 */ /* 0x080fe20000000030 */
[----:B------:R-:W-:Y:S01]  /*3cb0*/  LDS R96, [R86.X4+0x1880] ;  /* 0x0018800056607984 */ /* 0x000fe20000004800 */
[----:B------:R-:W-:-:S03]  /*3cc0*/  FFMA R59, R97, R41, R50 ;  /* 0x00000029613b7223 */ /* 0x000fc60000000032 */
[----:B------:R-:W3:Y:S01]  /*3cd0*/  LDS R41, [R86.X4+0x5be0] ;  /* 0x005be00056297984 */ /* 0x000ee20000004800 */
[----:B------:R-:W-:-:S03]  /*3ce0*/  FFMA R31, R104, R47, R40 ;  /* 0x0000002f681f7223 */ /* 0x000fc60000000028 */
[----:B------:R4:W5:Y:S04]  /*3cf0*/  LDS.128 R48, [R87+0x8c80] ;  /* 0x008c800057307984 */ /* 0x0009680000000c00 */
[----:B------:R-:W2:Y:S01]  /*3d00*/  LDS R40, [R86.X4+0x5cc0] ;  /* 0x005cc00056287984 */ /* 0x000ea20000004800 */
[----:B----4-:R-:W-:-:S03]  /*3d10*/  FFMA R87, R105, R47, R94 ;  /* 0x0000002f69577223 */ /* 0x010fc6000000005e */
[----:B------:R-:W-:Y:S01]  /*3d20*/  LDS R98, [R86.X4+0x1960] ;  /* 0x0019600056627984 */ /* 0x000fe20000004800 */
[----:B------:R-:W-:-:S03]  /*3d30*/  FFMA R58, R103, R46, R58 ;  /* 0x0000002e673a7223 */ /* 0x000fc6000000003a */
[----:B------:R-:W4:Y:S01]  /*3d40*/  LDS R94, [R86.X4+0x5da0] ;  /* 0x005da000565e7984 */ /* 0x000f220000004800 */
[-C--:B------:R-:W-:Y:S02]  /*3d50*/  FFMA R20, R109, R46.reuse, R20 ;  /* 0x0000002e6d147223 */ /* 0x080fe40000000014 */
[-C--:B------:R-:W-:Y:S01]  /*3d60*/  FFMA R28, R105, R46.reuse, R28 ;  /* 0x0000002e691c7223 */ /* 0x080fe2000000001c */
[----:B------:R-:W-:Y:S01]  /*3d70*/  LDS R101, [R86.X4+0x1c00] ;  /* 0x001c000056657984 */ /* 0x000fe20000004800 */
[-C--:B------:R-:W-:Y:S02]  /*3d80*/  FFMA R10, R111, R46.reuse, R10 ;  /* 0x0000002e6f0a7223 */ /* 0x080fe4000000000a */
[-C--:B------:R-:W-:Y:S01]  /*3d90*/  FFMA R18, R113, R46.reuse, R18 ;  /* 0x0000002e71127223 */ /* 0x080fe20000000012 */
[----:B------:R-:W-:Y:S01]  /*3da0*/  LDS R100, [R86.X4+0x1a40] ;  /* 0x001a400056647984 */ /* 0x000fe20000004800 */
[----:B------:R-:W-:-:S03]  /*3db0*/  FFMA R26, R115, R46, R26 ;  /* 0x0000002e731a7223 */ /* 0x000fc6000000001a */
[----:B------:R-:W3:Y:S01]  /*3dc0*/  LDS R46, [R86.X4+0x5e80] ;  /* 0x005e8000562e7984 */ /* 0x000ee20000004800 */
[----:B------:R-:W-:Y:S02]  /*3dd0*/  FFMA R11, R102, R47, R20 ;  /* 0x0000002f660b7223 */ /* 0x000fe40000000014 */
[-C--:B------:R-:W-:Y:S02]  /*3de0*/  FFMA R68, R106, R45.reuse, R68 ;  /* 0x0000002d6a447223 */ /* 0x080fe40000000044 */
[----:B------:R-:W-:Y:S01]  /*3df0*/  FFMA R66, R110, R45, R66 ;  /* 0x0000002d6e427223 */ /* 0x000fe20000000042 */
[----:B------:R-:W-:Y:S01]  /*3e00*/  LDS R106, [R86.X4+0x6120] ;  /* 0x00612000566a7984 */ /* 0x000fe20000004800 */
[-C--:B------:R-:W-:Y:S02]  /*3e10*/  FFMA R109, R109, R47.reuse, R58 ;  /* 0x0000002f6d6d7223 */ /* 0x080fe4000000003a */
[----:B0-----:R-:W-:Y:S02]  /*3e20*/  FFMA R20, R52, R104, R11 ;  /* 0x0000006834147223 */ /* 0x001fe4000000000b */
[-C--:B------:R-:W-:Y:S01]  /*3e30*/  FFMA R45, R111, R47.reuse, R28 ;  /* 0x0000002f6f2d7223 */ /* 0x080fe2000000001c */
[----:B------:R-:W-:Y:S01]  /*3e40*/  LDS R104, [R86.X4+0x1ea0] ;  /* 0x001ea00056687984 */ /* 0x000fe20000004800 */
[----:B------:R-:W-:-:S02]  /*3e50*/  FFMA R97, R115, R47, R18 ;  /* 0x0000002f73617223 */ /* 0x000fc40000000012 */
[----:B------:R-:W-:Y:S02]  /*3e60*/  FFMA R11, R105, R52, R31 ;  /* 0x00000034690b7223 */ /* 0x000fe4000000001f */
[----:B-1----:R-:W-:Y:S02]  /*3e70*/  FFMA R18, R92, R42, R9 ;  /* 0x0000002a5c127223 */ /* 0x002fe40000000009 */
[----:B------:R-:W-:Y:S02]  /*3e80*/  FFMA R31, R111, R52, R87 ;  /* 0x000000346f1f7223 */ /* 0x000fe40000000057 */
[----:B------:R-:W-:Y:S02]  /*3e90*/  FFMA R2, R107, R42, R2 ;  /* 0x0000002a6b027223 */ /* 0x000fe40000000002 */
[-C--:B------:R-:W-:Y:S02]  /*3ea0*/  FFMA R58, R102, R52.reuse, R109 ;  /* 0x00000034663a7223 */ /* 0x080fe4000000006d */
[C---:B------:R-:W-:Y:S01]  /*3eb0*/  FFMA R87, R113.reuse, R47, R10 ;  /* 0x0000002f71577223 */ /* 0x040fe2000000000a */
[----:B------:R-:W0:Y:S01]  /*3ec0*/  LDS R102, [R86.X4+0x1b20] ;  /* 0x001b200056667984 */ /* 0x000e220000004800 */
[----:B------:R-:W-:-:S02]  /*3ed0*/  FFMA R28, R113, R52, R45 ;  /* 0x00000034711c7223 */ /* 0x000fc4000000002d */
[CC--:B------:R-:W-:Y:S02]  /*3ee0*/  FFMA R6, R93.reuse, R42.reuse, R6 ;  /* 0x0000002a5d067223 */ /* 0x0c0fe40000000006 */
[-C--:B------:R-:W-:Y:S02]  /*3ef0*/  FFMA R45, R93, R43.reuse, R18 ;  /* 0x0000002b5d2d7223 */ /* 0x080fe40000000012 */
[----:B------:R-:W-:Y:S02]  /*3f00*/  FFMA R9, R92, R43, R2 ;  /* 0x0000002b5c097223 */ /* 0x000fe40000000002 */
[-C--:B--2---:R-:W-:Y:S01]  /*3f10*/  FFMA R18, R44, R42.reuse, R19 ;  /* 0x0000002a2c127223 */ /* 0x084fe20000000013 */
[----:B------:R-:W-:Y:S01]  /*3f20*/  LDS R92, [R86.X4+0x6040] ;  /* 0x00604000565c7984 */ /* 0x000fe20000004800 */
[----:B------:R-:W-:Y:S02]  /*3f30*/  FFMA R10, R52, R115, R87 ;  /* 0x00000073340a7223 */ /* 0x000fe40000000057 */
[----:B------:R-:W-:-:S02]  /*3f40*/  FFMA R34, R95, R42, R34 ;  /* 0x0000002a5f227223 */ /* 0x000fc40000000022 */
[-C--:B------:R-:W-:Y:S02]  /*3f50*/  FFMA R87, R95, R43.reuse, R6 ;  /* 0x0000002b5f577223 */ /* 0x080fe40000000006 */
[----:B---3--:R-:W-:Y:S02]  /*3f60*/  FFMA R32, R41, R42, R32 ;  /* 0x0000002a29207223 */ /* 0x008fe40000000020 */
[----:B-----5:R-:W-:Y:S02]  /*3f70*/  FFMA R2, R93, R48, R9 ;  /* 0x000000305d027223 */ /* 0x020fe40000000009 */
[----:B------:R-:W-:Y:S02]  /*3f80*/  FFMA R19, R41, R43, R18 ;  /* 0x0000002b29137223 */ /* 0x000fe40000000012 */
[----:B------:R-:W-:Y:S02]  /*3f90*/  FFMA R9, R48, R95, R45 ;  /* 0x0000005f30097223 */ /* 0x000fe4000000002d */
[----:B------:R-:W-:Y:S01]  /*3fa0*/  FFMA R18, R40, R42, R13 ;  /* 0x0000002a28127223 */ /* 0x000fe2000000000d */
[----:B------:R-:W1:Y:S01]  /*3fb0*/  LDS R45, [R86.X4+0x1f80] ;  /* 0x001f8000562d7984 */ /* 0x000e620000004800 */
[----:B------:R-:W-:-:S02]  /*3fc0*/  FFMA R34, R44, R43, R34 ;  /* 0x0000002b2c227223 */ /* 0x000fc40000000022 */
[----:B------:R-:W-:Y:S01]  /*3fd0*/  FFMA R6, R44, R48, R87 ;  /* 0x000000302c067223 */ /* 0x000fe20000000057 */
[----:B------:R-:W-:Y:S01]  /*3fe0*/  LDS R95, [R86.X4+0x6820] ;  /* 0x00682000565f7984 */ /* 0x000fe20000004800 */
[-C--:B------:R-:W-:Y:S02]  /*3ff0*/  FFMA R13, R40, R43.reuse, R32 ;  /* 0x0000002b280d7223 */ /* 0x080fe40000000020 */
[C---:B----4-:R-:W-:Y:S01]  /*4000*/  FFMA R42, R94.reuse, R42, R35 ;  /* 0x0000002a5e2a7223 */ /* 0x050fe20000000023 */
[----:B------:R-:W2:Y:S01]  /*4010*/  LDS R44, [R86.X4+0x1dc0] ;  /* 0x001dc000562c7984 */ /* 0x000ea20000004800 */
[-C--:B------:R-:W-:Y:S02]  /*4020*/  FFMA R35, R94, R43.reuse, R18 ;  /* 0x0000002b5e237223 */ /* 0x080fe40000000012 */
[----:B------:R-:W-:Y:S01]  /*4030*/  FFMA R32, R48, R94, R13 ;  /* 0x0000005e30207223 */ /* 0x000fe2000000000d */
[----:B------:R-:W3:Y:S01]  /*4040*/  LDS R87, [R86.X4+0x2060] ;  /* 0x0020600056577984 */ /* 0x000ee20000004800 */
[----:B------:R-:W-:-:S02]  /*4050*/  FFMA R43, R46, R43, R42 ;  /* 0x0000002b2e2b7223 */ /* 0x000fc4000000002a */
[----:B------:R-:W-:Y:S01]  /*4060*/  FFMA R47, R96, R47, R26 ;  /* 0x0000002f602f7223 */ /* 0x000fe2000000001a */
[----:B------:R-:W4:Y:S01]  /*4070*/  LDS R94, [R86.X4+0x6200] ;  /* 0x00620000565e7984 */ /* 0x000f220000004800 */
[----:B------:R-:W-:Y:S02]  /*4080*/  FFMA R18, R52, R96, R97 ;  /* 0x0000006034127223 */ /* 0x000fe40000000061 */
[----:B------:R-:W-:Y:S01]  /*4090*/  FFMA R13, R48, R46, R35 ;  /* 0x0000002e300d7223 */ /* 0x000fe20000000023 */
[----:B------:R-:W5:Y:S01]  /*40a0*/  LDS R96, [R86.X4+0x62e0] ;  /* 0x0062e00056607984 */ /* 0x000f620000004800 */
[----:B------:R-:W-:Y:S02]  /*40b0*/  FFMA R19, R40, R48, R19 ;  /* 0x0000003028137223 */ /* 0x000fe40000000013 */
[----:B------:R-:W-:Y:S01]  /*40c0*/  FFMA R35, R48, R99, R43 ;  /* 0x0000006330237223 */ /* 0x000fe2000000002b */
[----:B------:R-:W3:Y:S01]  /*40d0*/  LDS R42, [R86.X4+0x64a0] ;  /* 0x0064a000562a7984 */ /* 0x000ee20000004800 */
[----:B------:R-:W-:-:S03]  /*40e0*/  FFMA R26, R52, R98, R47 ;  /* 0x00000062341a7223 */ /* 0x000fc6000000002f */
[----:B------:R-:W3:Y:S04]  /*40f0*/  LDS R40, [R86.X4+0x63c0] ;  /* 0x0063c00056287984 */ /* 0x000ee80000004800 */
[----:B------:R-:W3:Y:S01]  /*4100*/  LDS R43, [R86.X4+0x6580] ;  /* 0x00658000562b7984 */ /* 0x000ee20000004800 */
[----:B------:R-:W-:-:S03]  /*4110*/  FFMA R34, R41, R48, R34 ;  /* 0x0000003029227223 */ /* 0x000fc60000000022 */
[----:B------:R-:W4:Y:S04]  /*4120*/  LDS R47, [R86.X4+0x6660] ;  /* 0x00666000562f7984 */ /* 0x000f280000004800 */
[----:B------:R-:W5:Y:S04]  /*4130*/  LDS R46, [R86.X4+0x2140] ;  /* 0x00214000562e7984 */ /* 0x000f680000004800 */
[----:B------:R-:W5:Y:S04]  /*4140*/  LDS R48, [R86.X4+0x6740] ;  /* 0x0067400056307984 */ /* 0x000f680000004800 */
[----:B------:R-:W5:Y:S01]  /*4150*/  LDS R52, [R86.X4+0x2220] ;  /* 0x0022200056347984 */ /* 0x000f620000004800 */
[----:B0-----:R-:W-:-:S02]  /*4160*/  FFMA R37, R102, R53, R37 ;  /* 0x0000003566257223 */ /* 0x001fc40000000025 */
[C---:B------:R-:W-:Y:S02]  /*4170*/  FFMA R41, R101.reuse, R53, R12 ;  /* 0x0000003565297223 */ /* 0x040fe4000000000c */
[-C--:B------:R-:W-:Y:S02]  /*4180*/  FFMA R12, R101, R54.reuse, R37 ;  /* 0x00000036650c7223 */ /* 0x080fe40000000025 */
[C---:B------:R-:W-:Y:S01]  /*4190*/  FFMA R41, R108.reuse, R54, R41 ;  /* 0x000000366c297223 */ /* 0x040fe20000000029 */
[----:B------:R-:W-:Y:S01]  /*41a0*/  IADD3 R21, R21, 0x1, RZ ;  /* 0x0000000115157810 */ /* 0x000fe20007ffe0ff */
[C---:B------:R-:W-:Y:S02]  /*41b0*/  FFMA R37, R108.reuse, R55, R12 ;  /* 0x000000376c257223 */ /* 0x040fe4000000000c */
[-C--:B-1----:R-:W-:Y:S02]  /*41c0*/  FFMA R22, R45, R53.reuse, R22 ;  /* 0x000000352d167223 */ /* 0x082fe40000000016 */
[----:B------:R-:W-:-:S02]  /*41d0*/  FFMA R93, R108, R53, R27 ;  /* 0x000000356c5d7223 */ /* 0x000fc4000000001b */
[----:B--2---:R-:W-:Y:S02]  /*41e0*/  FFMA R12, R44, R55, R41 ;  /* 0x000000372c0c7223 */ /* 0x004fe40000000029 */
[----:B------:R-:W-:Y:S02]  /*41f0*/  FFMA R7, R106, R49, R7 ;  /* 0x000000316a077223 */ /* 0x000fe40000000007 */
[-C--:B------:R-:W-:Y:S02]  /*4200*/  FFMA R25, R100, R53.reuse, R25 ;  /* 0x0000003564197223 */ /* 0x080fe40000000019 */
[-C--:B------:R-:W-:Y:S02]  /*4210*/  FFMA R27, R44, R53.reuse, R56 ;  /* 0x000000352c1b7223 */ /* 0x080fe40000000038 */
[-C--:B------:R-:W-:Y:S01]  /*4220*/  FFMA R41, R104, R53.reuse, R30 ;  /* 0x0000003568297223 */ /* 0x080fe2000000001e */
[----:B------:R-:W-:Y:S01]  /*4230*/  ISETP.GE.U32.AND P0, PT, R21, 0x3, PT ;  /* 0x000000031500780c */ /* 0x000fe20003f06070 */
[----:B---3--:R-:W-:-:S02]  /*4240*/  FFMA R53, R87, R53, R24 ;  /* 0x0000003557357223 */ /* 0x008fc40000000018 */
[----:B------:R-:W-:Y:S02]  /*4250*/  FFMA R24, R87, R54, R22 ;  /* 0x0000003657187223 */ /* 0x000fe40000000016 */
[----:B----4-:R-:W-:Y:S02]  /*4260*/  FFMA R22, R94, R50, R7 ;  /* 0x000000325e167223 */ /* 0x010fe40000000007 */
[----:B------:R-:W-:Y:S02]  /*4270*/  FFMA R30, R45, R54, R41 ;  /* 0x000000362d1e7223 */ /* 0x000fe40000000029 */
[C---:B-----5:R-:W-:Y:S02]  /*4280*/  FFMA R41, R96.reuse, R49, R17 ;  /* 0x0000003160297223 */ /* 0x060fe40000000011 */
[----:B------:R-:W-:Y:S02]  /*4290*/  FFMA R7, R96, R51, R22 ;  /* 0x0000003360077223 */ /* 0x000fe40000000016 */
[----:B------:R-:W-:-:S02]  /*42a0*/  FFMA R15, R42, R49, R15 ;  /* 0x000000312a0f7223 */ /* 0x000fc4000000000f */
[-C--:B------:R-:W-:Y:S02]  /*42b0*/  FFMA R29, R92, R49.reuse, R29 ;  /* 0x000000315c1d7223 */ /* 0x080fe4000000001d */
[-C--:B------:R-:W-:Y:S02]  /*42c0*/  FFMA R23, R94, R49.reuse, R23 ;  /* 0x000000315e177223 */ /* 0x080fe40000000017 */
[-C--:B------:R-:W-:Y:S02]  /*42d0*/  FFMA R17, R40, R49.reuse, R16 ;  /* 0x0000003128117223 */ /* 0x080fe40000000010 */
[-C--:B------:R-:W-:Y:S02]  /*42e0*/  FFMA R22, R43, R49.reuse, R14 ;  /* 0x000000312b167223 */ /* 0x080fe4000000000e */
[----:B------:R-:W-:Y:S02]  /*42f0*/  FFMA R49, R47, R49, R8 ;  /* 0x000000312f317223 */ /* 0x000fe40000000008 */
[----:B------:R-:W-:-:S02]  /*4300*/  FFMA R14, R43, R50, R15 ;  /* 0x000000322b0e7223 */ /* 0x000fc4000000000f */
[-C--:B------:R-:W-:Y:S02]  /*4310*/  FFMA R102, R102, R54.reuse, R25 ;  /* 0x0000003666667223 */ /* 0x080fe40000000019 */
[-C--:B------:R-:W-:Y:S02]  /*4320*/  FFMA R93, R44, R54.reuse, R93 ;  /* 0x000000362c5d7223 */ /* 0x080fe4000000005d */
[----:B------:R-:W-:Y:S02]  /*4330*/  FFMA R56, R104, R54, R27 ;  /* 0x0000003668387223 */ /* 0x000fe4000000001b */
[-C--:B------:R-:W-:Y:S02]  /*4340*/  FFMA R106, R106, R50.reuse, R29 ;  /* 0x000000326a6a7223 */ /* 0x080fe4000000001d */
[-C--:B------:R-:W-:Y:S02]  /*4350*/  FFMA R23, R96, R50.reuse, R23 ;  /* 0x0000003260177223 */ /* 0x080fe40000000017 */
[----:B------:R-:W-:-:S02]  /*4360*/  FFMA R41, R40, R50, R41 ;  /* 0x0000003228297223 */ /* 0x000fc40000000029 */
[-C--:B------:R-:W-:Y:S02]  /*4370*/  FFMA R16, R42, R50.reuse, R17 ;  /* 0x000000322a107223 */ /* 0x080fe40000000011 */
[C---:B------:R-:W-:Y:S02]  /*4380*/  FFMA R8, R47.reuse, R50, R22 ;  /* 0x000000322f087223 */ /* 0x040fe40000000016 */
[----:B------:R-:W-:Y:S02]  /*4390*/  FFMA R54, R46, R54, R53 ;  /* 0x000000362e367223 */ /* 0x000fe40000000035 */
[----:B------:R-:W-:Y:S02]  /*43a0*/  FFMA R50, R48, R50, R49 ;  /* 0x0000003230327223 */ /* 0x000fe40000000031 */
[----:B------:R-:W-:Y:S02]  /*43b0*/  FFMA R15, R47, R51, R14 ;  /* 0x000000332f0f7223 */ /* 0x000fe4000000000e */
[----:B------:R-:W-:-:S02]  /*43c0*/  FFMA R56, R45, R55, R56 ;  /* 0x000000372d387223 */ /* 0x000fc40000000038 */
[-C--:B------:R-:W-:Y:S02]  /*43d0*/  FFMA R23, R40, R51.reuse, R23 ;  /* 0x0000003328177223 */ /* 0x080fe40000000017 */
[-C--:B------:R-:W-:Y:S02]  /*43e0*/  FFMA R17, R42, R51.reuse, R41 ;  /* 0x000000332a117223 */ /* 0x080fe40000000029 */
[----:B------:R-:W-:Y:S02]  /*43f0*/  FFMA R16, R43, R51, R16 ;  /* 0x000000332b107223 */ /* 0x000fe40000000010 */
[----:B------:R-:W-:Y:S02]  /*4400*/  FFMA R22, R46, R55, R24 ;  /* 0x000000372e167223 */ /* 0x000fe40000000018 */
[----:B------:R-:W-:Y:S02]  /*4410*/  FFMA R14, R48, R51, R8 ;  /* 0x00000033300e7223 */ /* 0x000fe40000000008 */
[----:B------:R-:W-:-:S02]  /*4420*/  FFMA R25, R101, R55, R102 ;  /* 0x0000003765197223 */ /* 0x000fc40000000066 */
[-C--:B------:R-:W-:Y:S02]  /*4430*/  FFMA R27, R104, R55.reuse, R93 ;  /* 0x00000037681b7223 */ /* 0x080fe4000000005d */
[----:B------:R-:W-:Y:S02]  /*4440*/  FFMA R30, R87, R55, R30 ;  /* 0x00000037571e7223 */ /* 0x000fe4000000001e */
[----:B------:R-:W-:Y:S02]  /*4450*/  FFMA R29, R94, R51, R106 ;  /* 0x000000335e1d7223 */ /* 0x000fe4000000006a */
[----:B------:R-:W-:Y:S02]  /*4460*/  FFMA R24, R52, R55, R54 ;  /* 0x0000003734187223 */ /* 0x000fe40000000036 */
[----:B------:R-:W-:Y:S02]  /*4470*/  FFMA R8, R95, R51, R50 ;  /* 0x000000335f087223 */ /* 0x000fe40000000032 */
[----:B------:R-:W-:-:S02]  /*4480*/  IMAD.MOV.U32 R47, RZ, RZ, R82 ;  /* 0x000000ffff2f7224 */ /* 0x000fc400078e0052 */
[----:B------:R-:W-:Y:S02]  /*4490*/  IMAD.MOV.U32 R46, RZ, RZ, R83 ;  /* 0x000000ffff2e7224 */ /* 0x000fe400078e0053 */
[----:B------:R-:W-:Y:S02]  /*44a0*/  IMAD.MOV.U32 R45, RZ, RZ, R85 ;  /* 0x000000ffff2d7224 */ /* 0x000fe400078e0055 */
[----:B------:R-:W-:Y:S02]  /*44b0*/  IMAD.MOV.U32 R42, RZ, RZ, R84 ;  /* 0x000000ffff2a7224 */ /* 0x000fe400078e0054 */
[----:B------:R-:W-:Y:S02]  /*44c0*/  IMAD.MOV.U32 R43, RZ, RZ, R88 ;  /* 0x000000ffff2b7224 */ /* 0x000fe400078e0058 */
[----:B------:R-:W-:Y:S02]  /*44d0*/  IMAD.MOV.U32 R44, RZ, RZ, R89 ;  /* 0x000000ffff2c7224 */ /* 0x000fe400078e0059 */
[----:B------:R-:W-:-:S02]  /*44e0*/  IMAD.MOV.U32 R41, RZ, RZ, R90 ;  /* 0x000000ffff297224 */ /* 0x000fc400078e005a */
[----:B------:R-:W-:Y:S01]  /*44f0*/  IMAD.MOV.U32 R40, RZ, RZ, R91 ;  /* 0x000000ffff287224 */ /* 0x000fe200078e005b */
[----:B------:R-:W-:Y:S01]  /*4500*/  @P0 CALL.REL.NOINC `(.L_x_0) ;  /* 0x0000001000000944 */ /* 0x000fe20003c00000 */
[----:B------:R-:W-:Y:S05]  /*4510*/  BRA `(.L_x_1) ;  /* 0xffffbe3000007947 */ /* 0x000fea000383ffff */
.L_x_0:
[----:B------:R-:W-:Y:S01]  /*4520*/  IMAD R4, R4, 0x3100, R38 ;  /* 0x0000310004047824 */ /* 0x000fe200078e0226 */
[----:B------:R-:W-:Y:S01]  /*4530*/  FMNMX R21, RZ, R78, !PT ;  /* 0x0000004eff157209 */ /* 0x000fe20007800000 */
[----:B------:R-:W-:Y:S01]  /*4540*/  IMAD.MOV.U32 R5, RZ, RZ, 0x4 ;  /* 0x00000004ff057424 */ /* 0x000fe200078e00ff */
[----:B------:R-:W-:Y:S01]  /*4550*/  FMNMX R39, RZ, R88, !PT ;  /* 0x00000058ff277209 */ /* 0x000fe20007800000 */
[----:B------:R-:W-:Y:S01]  /*4560*/  IMAD R4, R3, 0xc400, R4 ;  /* 0x0000c40003047824 */ /* 0x000fe200078e0204 */
[----:B------:R-:W-:Y:S02]  /*4570*/  FMNMX R3, RZ, R74, !PT ;  /* 0x0000004aff037209 */ /* 0x000fe40007800000 */
[----:B------:R-:W-:Y:S01]  /*4580*/  FMNMX R41, RZ, R82, !PT ;  /* 0x00000052ff297209 */ /* 0x000fe20007800000 */
[----:B------:R-:W-:Y:S01]  /*4590*/  IMAD R4, R33, 0x1c0, R4 ;  /* 0x000001c021047824 */ /* 0x000fe200078e0204 */
[----:B------:R-:W-:-:S02]  /*45a0*/  FMNMX R33, RZ, R84, !PT ;  /* 0x00000054ff217209 */ /* 0x000fc40007800000 */
[----:B------:R-:W-:Y:S01]  /*45b0*/  FMNMX R19, RZ, R19, !PT ;  /* 0x00000013ff137209 */ /* 0x000fe20007800000 */
[----:B------:R-:W-:Y:S01]  /*45c0*/  IMAD.WIDE R4, R4, R5, c[0x0][0x170] ;  /* 0x00005c0004047625 */ /* 0x000fe200078e0205 */
[----:B------:R-:W-:Y:S02]  /*45d0*/  FMNMX R9, RZ, R9, !PT ;  /* 0x00000009ff097209 */ /* 0x000fe40007800000 */
[----:B------:R-:W-:Y:S02]  /*45e0*/  FMNMX R11, RZ, R11, !PT ;  /* 0x0000000bff0b7209 */ /* 0x000fe40007800000 */
[----:B------:R0:W-:Y:S01]  /*45f0*/  STG.E [R4.64+0x18b80], R3 ;  /* 0x018b800304007986 */ /* 0x0001e2000c101904 */
[----:B------:R-:W-:Y:S02]  /*4600*/  FMNMX R13, RZ, R13, !PT ;  /* 0x0000000dff0d7209 */ /* 0x000fe40007800000 */
[----:B------:R-:W-:Y:S01]  /*4610*/  FMNMX R43, RZ, R90, !PT ;  /* 0x0000005aff2b7209 */ /* 0x000fe20007800000 */
[----:B------:R1:W-:Y:S01]  /*4620*/  STG.E [R4.64+0x460], R21 ;  /* 0x0004601504007986 */ /* 0x0003e2000c101904 */
[----:B------:R-:W-:-:S02]  /*4630*/  FMNMX R79, RZ, R79, !PT ;  /* 0x0000004fff4f7209 */ /* 0x000fc40007800000 */
[----:B------:R-:W-:Y:S01]  /*4640*/  FMNMX R81, RZ, R81, !PT ;  /* 0x00000051ff517209 */ /* 0x000fe20007800000 */
[----:B------:R2:W-:Y:S01]  /*4650*/  STG.E [R4.64+0x188e0], R33 ;  /* 0x0188e02104007986 */ /* 0x0005e2000c101904 */
[----:B------:R-:W-:Y:S02]  /*4660*/  FMNMX R85, RZ, R85, !PT ;  /* 0x00000055ff557209 */ /* 0x000fe40007800000 */
[----:B------:R-:W-:Y:S01]  /*4670*/  FMNMX R77, RZ, R77, !PT ;  /* 0x0000004dff4d7209 */ /* 0x000fe20007800000 */
[----:B------:R3:W-:Y:S01]  /*4680*/  STG.E [R4.64+0x18c60], R39 ;  /* 0x018c602704007986 */ /* 0x0007e2000c101904 */
[----:B0-----:R-:W-:Y:S02]  /*4690*/  FMNMX R3, RZ, R76, !PT ;  /* 0x0000004cff037209 */ /* 0x001fe40007800000 */
[----:B------:R-:W-:Y:S01]  /*46a0*/  FMNMX R89, RZ, R89, !PT ;  /* 0x00000059ff597209 */ /* 0x000fe20007800000 */
[----:B------:R0:W-:Y:S01]  /*46b0*/  STG.E [R4.64+0x1c0], R41 ;  /* 0x0001c02904007986 */ /* 0x0001e2000c101904 */
[----:B-1----:R-:W-:-:S02]  /*46c0*/  FMNMX R21, RZ, R68, !PT ;  /* 0x00000044ff157209 */ /* 0x002fc40007800000 */
[----:B------:R-:W-:Y:S01]  /*46d0*/  FMNMX R83, RZ, R83, !PT ;  /* 0x00000053ff537209 */ /* 0x000fe20007800000 */
[----:B------:R1:W-:Y:S01]  /*46e0*/  STG.E [R4.64+0x189c0], R3 ;  /* 0x0189c00304007986 */ /* 0x0003e2000c101904 */
[----:B--2---:R-:W-:Y:S02]  /*46f0*/  FMNMX R33, RZ, R64, !PT ;  /* 0x00000040ff217209 */ /* 0x004fe40007800000 */
[----:B------:R-:W-:Y:S01]  /*4700*/  FMNMX R45, RZ, R80, !PT ;  /* 0x00000050ff2d7209 */ /* 0x000fe20007800000 */
[----:B------:R2:W-:Y:S01]  /*4710*/  STG.E [R4.64+0x3480], R21 ;  /* 0x0034801504007986 */ /* 0x0005e2000c101904 */
[----:B---3--:R-:W-:Y:S02]  /*4720*/  FMNMX R39, RZ, R66, !PT ;  /* 0x00000042ff277209 */ /* 0x008fe40007800000 */
[----:B------:R-:W-:Y:S01]  /*4730*/  FMNMX R75, RZ, R75, !PT ;  /* 0x0000004bff4b7209 */ /* 0x000fe20007800000 */
[----:B------:R3:W-:Y:S01]  /*4740*/  STG.E [R4.64+0x1b900], R33 ;  /* 0x01b9002104007986 */ /* 0x0007e2000c101904 */
[----:B0-----:R-:W-:-:S02]  /*4750*/  FMNMX R41, RZ, R72, !PT ;  /* 0x00000048ff297209 */ /* 0x001fc40007800000 */
[----:B------:R-:W-:Y:S01]  /*4760*/  FMNMX R91, RZ, R91, !PT ;  /* 0x0000005bff5b7209 */ /* 0x000fe20007800000 */
[----:B------:R0:W-:Y:S01]  /*4770*/  STG.E [R4.64+0x3560], R39 ;  /* 0x0035602704007986 */ /* 0x0001e2000c101904 */
[----:B-1----:R-:W-:Y:S02]  /*4780*/  FMNMX R3, RZ, R62, !PT ;  /* 0x0000003eff037209 */ /* 0x002fe40007800000 */
[----:B------:R-:W-:Y:S01]  /*4790*/  FMNMX R65, RZ, R65, !PT ;  /* 0x00000041ff417209 */ /* 0x000fe20007800000 */
[----:B------:R1:W-:Y:S01]  /*47a0*/  STG.E [R4.64+0x1ed80], R19 ;  /* 0x01ed801304007986 */ /* 0x0003e2000c101904 */
[----:B--2---:R-:W-:Y:S02]  /*47b0*/  FMNMX R21, RZ, R70, !PT ;  /* 0x00000046ff157209 */ /* 0x004fe40007800000 */
[----:B------:R-:W-:Y:S01]  /*47c0*/  FMNMX R71, RZ, R71, !PT ;  /* 0x00000047ff477209 */ /* 0x000fe20007800000 */
[----:B------:R2:W-:Y:S01]  /*47d0*/  STG.E [R4.64+0x1bc80], R3 ;  /* 0x01bc800304007986 */ /* 0x0005e2000c101904 */
[----:B---3--:R-:W-:-:S02]  /*47e0*/  FMNMX R33, RZ, R60, !PT ;  /* 0x0000003cff217209 */ /* 0x008fc40007800000 */
[----:B------:R-:W-:Y:S01]  /*47f0*/  FMNMX R61, RZ, R61, !PT ;  /* 0x0000003dff3d7209 */ /* 0x000fe20007800000 */
[----:B------:R3:W-:Y:S01]  /*4800*/  STG.E [R4.64+0x1eae0], R9 ;  /* 0x01eae00904007986 */ /* 0x0007e2000c101904 */
[----:B0-----:R-:W-:Y:S02]  /*4810*/  FMNMX R39, RZ, R28, !PT ;  /* 0x0000001cff277209 */ /* 0x001fe40007800000 */
[----:B------:R-:W-:Y:S01]  /*4820*/  FMNMX R73, RZ, R73, !PT ;  /* 0x00000049ff497209 */ /* 0x000fe20007800000 */
[----:B------:R0:W-:Y:S01]  /*4830*/  STG.E [R4.64+0x63c0], R11 ;  /* 0x0063c00b04007986 */ /* 0x0001e2000c101904 */
[----:B-1----:R-:W-:Y:S02]  /*4840*/  FMNMX R19, RZ, R34, !PT ;  /* 0x00000022ff137209 */ /* 0x002fe40007800000 */
[----:B------:R-:W-:Y:S01]  /*4850*/  FMNMX R59, RZ, R59, !PT ;  /* 0x0000003bff3b7209 */ /* 0x000fe20007800000 */
[----:B------:R1:W-:Y:S01]  /*4860*/  STG.E [R4.64+0x1ef40], R13 ;  /* 0x01ef400d04007986 */ /* 0x0003e2000c101904 */
[----:B--2---:R-:W-:-:S02]  /*4870*/  FMNMX R3, RZ, R58, !PT ;  /* 0x0000003aff037209 */ /* 0x004fc40007800000 */
[----:B------:R-:W-:Y:S01]  /*4880*/  FMNMX R69, RZ, R69, !PT ;  /* 0x00000045ff457209 */ /* 0x000fe20007800000 */
[----:B------:R2:W-:Y:S01]  /*4890*/  STG.E [R4.64+0x18d40], R43 ;  /* 0x018d402b04007986 */ /* 0x0005e2000c101904 */
[----:B---3--:R-:W-:Y:S02]  /*48a0*/  FMNMX R9, RZ, R26, !PT ;  /* 0x0000001aff097209 */ /* 0x008fe40007800000 */
        /* <DEDUP_REMOVED lines=34> */
[----:B------:R-:W-:Y:S01]  /*4ad0*/  STG.E [R4.64], R79 ;  /* 0x0000004f04007986 */ /* 0x000fe2000c101904 */
[----:B---3--:R-:W-:Y:S02]  /*4ae0*/  FMNMX R11, RZ, R24, !PT ;  /* 0x00000018ff0b7209 */ /* 0x008fe40007800000 */
[----:B------:R-:W-:Y:S01]  /*4af0*/  FMNMX R17, RZ, R17, !PT ;  /* 0x00000011ff117209 */ /* 0x000fe20007800000 */
[----:B------:R-:W-:Y:S01]  /*4b00*/  STG.E [R4.64+0x380], R81 ;  /* 0x0003805104007986 */ /* 0x000fe2000c101904 */
[----:B0-----:R-:W-:Y:S02]  /*4b10*/  FMNMX R13, RZ, R8, !PT ;  /* 0x00000008ff0d7209 */ /* 0x001fe40007800000 */
[----:B-1----:R-:W-:Y:S01]  /*4b20*/  FMNMX R3, RZ, R14, !PT ;  /* 0x0000000eff037209 */ /* 0x002fe20007800000 */
[----:B------:R-:W-:Y:S04]  /*4b30*/  STG.E [R4.64+0x18800], R85 ;  /* 0x0188005504007986 */ /* 0x000fe8000c101904 */
        /* <DEDUP_REMOVED lines=34> */
[----:B------:R-:W-:Y:S01]  /*4d60*/  STG.E [R4.64+0x22120], R13 ;  /* 0x0221200d04007986 */ /* 0x000fe2000c101904 */
[----:B------:R-:W-:Y:S05]  /*4d70*/  EXIT ;  /* 0x000000000000794d */ /* 0x000fea0003800000 */
.L_x_2:
[----:B------:R-:W-:-:S00]  /*4d80*/  BRA `(.L_x_2) ;  /* 0xfffffff000007947 */ /* 0x000fc0000383ffff */
[----:B------:R-:W-:-:S00]  /*4d90*/  NOP ;  /* 0x0000000000007918 */ /* 0x000fc00000000000 */
        /* <DEDUP_REMOVED lines=14> */
.L_x_3:


//--------------------- .nv.shared.candidate2     --------------------------
	.section	.nv.shared.candidate2,"aw",@nobits
	.align	4
.nv.shared.candidate2:
	.zero		36032
